def matmul_kernel(
    a_ptr,
    b_ptr,
    c_ptr,
    M,
    N,
    K,
    stride_am,
    stride_ak,
    stride_bk,
    stride_bn,
    stride_cm,
    stride_cn,
    BLOCK_M: tl.constexpr,
    BLOCK_N: tl.constexpr,
    BLOCK_K: tl.constexpr,
    GROUP_M: tl.constexpr,
):
    pid = tl.program_id(axis=0)
    num_pid_m = tl.cdiv(M, BLOCK_M)
    num_pid_n = tl.cdiv(N, BLOCK_N)
    num_pid_in_group = GROUP_M * num_pid_n
    group_id = pid // num_pid_in_group
    first_pid_m = group_id * GROUP_M
    group_size_m = min(num_pid_m - first_pid_m, GROUP_M)
    pid_m = first_pid_m + ((pid % num_pid_in_group) % group_size_m)
    pid_n = (pid % num_pid_in_group) // group_size_m

    offs_am = (pid_m * BLOCK_M + tl.arange(0, BLOCK_M)) % M
    offs_bn = (pid_n * BLOCK_N + tl.arange(0, BLOCK_N)) % N
    offs_k = tl.arange(0, BLOCK_K)
    a_ptrs = a_ptr + offs_am[:, None] * stride_am + offs_k[None, :] * stride_ak
    b_ptrs = b_ptr + offs_k[:, None] * stride_bk + offs_bn[None, :] * stride_bn

    acc = tl.zeros((BLOCK_M, BLOCK_N), dtype=tl.float32)
    for kk in range(0, tl.cdiv(K, BLOCK_K)):
        a = tl.load(a_ptrs, mask=offs_k[None, :] < K - kk * BLOCK_K, other=0.0)
        b = tl.load(b_ptrs, mask=offs_k[:, None] < K - kk * BLOCK_K, other=0.0)
        acc = tl.dot(a, b, acc)
        a_ptrs += BLOCK_K * stride_ak
        b_ptrs += BLOCK_K * stride_bk

    c = acc.to(c_ptr.dtype.element_ty)
    offs_cm = pid_m * BLOCK_M + tl.arange(0, BLOCK_M)
    offs_cn = pid_n * BLOCK_N + tl.arange(0, BLOCK_N)
    c_ptrs = c_ptr + offs_cm[:, None] * stride_cm + offs_cn[None, :] * stride_cn
    mask = (offs_cm[:, None] < M) & (offs_cn[None, :] < N)
    tl.store(c_ptrs, c, mask=mask)

# config = {"BLOCK_K": 16, "BLOCK_M": 16, "BLOCK_N": 512, "GROUP_M": 8, "arch": "sm_100", "dtype": "fp16", "num_ctas": 1, "num_stages": 3, "num_warps": 4}
# arch = sm_100


// ===== COMPILED SASS (sm_100a) =====

	.target	sm_100a

	.elftype	@"ET_EXEC"


//--------------------- .note.nv.tkinfo           --------------------------
	.section	.note.nv.tkinfo,"",@"SHT_NOTE"
	.sectionflags	@"SHF_NOTE_NV_TKINFO"
	.tkinfo
        /*0018*/ 	.word	0x00000081
        /*0030*/ 	.string	""
        /*0030*/ 	.string	"ptxas-blackwell"
        /*0030*/ 	.string	"Cuda compilation tools, release 12.9, V12.9.86"
        /*0030*/ 	.string	"Build cuda_12.9.r12.9/compiler.36037853_0"
        /*0030*/ 	.string	"-v  -suppress-debug-info  -lineinfo  -arch sm_100a "



//--------------------- .note.nv.cuver            --------------------------
	.section	.note.nv.cuver,"",@"SHT_NOTE"
	.sectionflags	@"SHF_NOTE_NV_CUVER"
        /*0018*/ 	.short	0x0001
        /*001a*/ 	.short	0x0064
        /*001c*/ 	.short	0x0001
        /*001e*/ 	.short	0x0000
        /*0020*/ 	.short	0x0001
        /*0022*/ 	.short	0x0000


//--------------------- .nv.info                  --------------------------
	.section	.nv.info,"",@"SHT_CUDA_INFO"
	.align	4


	//----- nvinfo : EIATTR_REGCOUNT
	.align		4
        /*0000*/ 	.byte	0x04, 0x2f
        /*0002*/ 	.short	(.L_1 - .L_0)
	.align		4
.L_0:
        /*0004*/ 	.word	index@(matmul_kernel)
        /*0008*/ 	.word	0x000000ff


	//----- nvinfo : EIATTR_FRAME_SIZE
	.align		4
.L_1:
        /*000c*/ 	.byte	0x04, 0x11
        /*000e*/ 	.short	(.L_3 - .L_2)
	.align		4
.L_2:
        /*0010*/ 	.word	index@(matmul_kernel)
        /*0014*/ 	.word	0x00000088


	//----- nvinfo : EIATTR_MIN_STACK_SIZE
	.align		4
.L_3:
        /*0018*/ 	.byte	0x04, 0x12
        /*001a*/ 	.short	(.L_5 - .L_4)
	.align		4
.L_4:
        /*001c*/ 	.word	index@(matmul_kernel)
        /*0020*/ 	.word	0x00000088
.L_5:


//--------------------- .nv.info.matmul_kernel    --------------------------
	.section	.nv.info.matmul_kernel,"",@"SHT_CUDA_INFO"
	.sectionflags	@""
	.align	4


	//----- nvinfo : EIATTR_CUDA_API_VERSION
	.align		4
        /*0000*/ 	.byte	0x04, 0x37
        /*0002*/ 	.short	(.L_7 - .L_6)
.L_6:
        /*0004*/ 	.word	0x00000081


	//----- nvinfo : EIATTR_KPARAM_INFO
	.align		4
.L_7:
        /*0008*/ 	.byte	0x04, 0x17
        /*000a*/ 	.short	(.L_9 - .L_8)
.L_8:
        /*000c*/ 	.word	0x00000000
        /*0010*/ 	.short	0x000d
        /*0012*/ 	.short	0x0048
        /*0014*/ 	.byte	0x00, 0xf4, 0x21, 0x00


	//----- nvinfo : EIATTR_KPARAM_INFO
	.align		4
.L_9:
        /*0018*/ 	.byte	0x04, 0x17
        /*001a*/ 	.short	(.L_11 - .L_10)
.L_10:
        /*001c*/ 	.word	0x00000000
        /*0020*/ 	.short	0x000c
        /*0022*/ 	.short	0x0040
        /*0024*/ 	.byte	0x00, 0xf4, 0x21, 0x00


	//----- nvinfo : EIATTR_KPARAM_INFO
	.align		4
.L_11:
        /*0028*/ 	.byte	0x04, 0x17
        /*002a*/ 	.short	(.L_13 - .L_12)
.L_12:
        /*002c*/ 	.word	0x00000000
        /*0030*/ 	.short	0x000b
        /*0032*/ 	.short	0x0038
        /*0034*/ 	.byte	0x00, 0xf0, 0x11, 0x00


	//----- nvinfo : EIATTR_KPARAM_INFO
	.align		4
.L_13:
        /*0038*/ 	.byte	0x04, 0x17
        /*003a*/ 	.short	(.L_15 - .L_14)
.L_14:
        /*003c*/ 	.word	0x00000000
        /*0040*/ 	.short	0x000a
        /*0042*/ 	.short	0x0034
        /*0044*/ 	.byte	0x00, 0xf0, 0x11, 0x00


	//----- nvinfo : EIATTR_KPARAM_INFO
	.align		4
.L_15:
        /*0048*/ 	.byte	0x04, 0x17
        /*004a*/ 	.short	(.L_17 - .L_16)
.L_16:
        /*004c*/ 	.word	0x00000000
        /*0050*/ 	.short	0x0009
        /*0052*/ 	.short	0x0030
        /*0054*/ 	.byte	0x00, 0xf0, 0x11, 0x00


	//----- nvinfo : EIATTR_KPARAM_INFO
	.align		4
.L_17:
        /*0058*/ 	.byte	0x04, 0x17
        /*005a*/ 	.short	(.L_19 - .L_18)
.L_18:
        /*005c*/ 	.word	0x00000000
        /*0060*/ 	.short	0x0008
        /*0062*/ 	.short	0x002c
        /*0064*/ 	.byte	0x00, 0xf0, 0x11, 0x00


	//----- nvinfo : EIATTR_KPARAM_INFO
	.align		4
.L_19:
        /*0068*/ 	.byte	0x04, 0x17
        /*006a*/ 	.short	(.L_21 - .L_20)
.L_20:
        /*006c*/ 	.word	0x00000000
        /*0070*/ 	.short	0x0007
        /*0072*/ 	.short	0x0028
        /*0074*/ 	.byte	0x00, 0xf0, 0x11, 0x00


	//----- nvinfo : EIATTR_KPARAM_INFO
	.align		4
.L_21:
        /*0078*/ 	.byte	0x04, 0x17
        /*007a*/ 	.short	(.L_23 - .L_22)
.L_22:
        /*007c*/ 	.word	0x00000000
        /*0080*/ 	.short	0x0006
        /*0082*/ 	.short	0x0024
        /*0084*/ 	.byte	0x00, 0xf0, 0x11, 0x00


	//----- nvinfo : EIATTR_KPARAM_INFO
	.align		4
.L_23:
        /*0088*/ 	.byte	0x04, 0x17
        /*008a*/ 	.short	(.L_25 - .L_24)
.L_24:
        /*008c*/ 	.word	0x00000000
        /*0090*/ 	.short	0x0005
        /*0092*/ 	.short	0x0020
        /*0094*/ 	.byte	0x00, 0xf0, 0x11, 0x00


	//----- nvinfo : EIATTR_KPARAM_INFO
	.align		4
.L_25:
        /*0098*/ 	.byte	0x04, 0x17
        /*009a*/ 	.short	(.L_27 - .L_26)
.L_26:
        /*009c*/ 	.word	0x00000000
        /*00a0*/ 	.short	0x0004
        /*00a2*/ 	.short	0x001c
        /*00a4*/ 	.byte	0x00, 0xf0, 0x11, 0x00


	//----- nvinfo : EIATTR_KPARAM_INFO
	.align		4
.L_27:
        /*00a8*/ 	.byte	0x04, 0x17
        /*00aa*/ 	.short	(.L_29 - .L_28)
.L_28:
        /*00ac*/ 	.word	0x00000000
        /*00b0*/ 	.short	0x0003
        /*00b2*/ 	.short	0x0018
        /*00b4*/ 	.byte	0x00, 0xf0, 0x11, 0x00


	//----- nvinfo : EIATTR_KPARAM_INFO
	.align		4
.L_29:
        /*00b8*/ 	.byte	0x04, 0x17
        /*00ba*/ 	.short	(.L_31 - .L_30)
.L_30:
        /*00bc*/ 	.word	0x00000000
        /*00c0*/ 	.short	0x0002
        /*00c2*/ 	.short	0x0010
        /*00c4*/ 	.byte	0x00, 0xf4, 0x21, 0x00


	//----- nvinfo : EIATTR_KPARAM_INFO
	.align		4
.L_31:
        /*00c8*/ 	.byte	0x04, 0x17
        /*00ca*/ 	.short	(.L_33 - .L_32)
.L_32:
        /*00cc*/ 	.word	0x00000000
        /*00d0*/ 	.short	0x0001
        /*00d2*/ 	.short	0x0008
        /*00d4*/ 	.byte	0x00, 0xf4, 0x21, 0x00


	//----- nvinfo : EIATTR_KPARAM_INFO
	.align		4
.L_33:
        /*00d8*/ 	.byte	0x04, 0x17
        /*00da*/ 	.short	(.L_35 - .L_34)
.L_34:
        /*00dc*/ 	.word	0x00000000
        /*00e0*/ 	.short	0x0000
        /*00e2*/ 	.short	0x0000
        /*00e4*/ 	.byte	0x00, 0xf4, 0x21, 0x00


	//----- nvinfo : EIATTR_SPARSE_MMA_MASK
	.align		4
.L_35:
        /*00e8*/ 	.byte	0x03, 0x50
        /*00ea*/ 	.short	0x0000


	//----- nvinfo : EIATTR_MAXREG_COUNT
	.align		4
        /*00ec*/ 	.byte	0x03, 0x1b
        /*00ee*/ 	.short	0x00ff


	//----- nvinfo : EIATTR_NUM_BARRIERS
	.align		4
        /*00f0*/ 	.byte	0x02, 0x4c
        /*00f2*/ 	.byte	0x01
	.zero		1


	//----- nvinfo : EIATTR_ANNOTATIONS
	.align		4
        /*00f4*/ 	.byte	0x04, 0x55
        /*00f6*/ 	.short	(.L_37 - .L_36)


	//   ....[0]....
.L_36:
        /*00f8*/ 	.word	0x00000001
        /*00fc*/ 	.byte	0xc0, 0x05, 0x00, 0x00, 0x01, 0x00, 0x00, 0x00, 0x00, 0x06, 0x00, 0x00, 0x01, 0x00, 0x00, 0x00
        /* <DEDUP_REMOVED lines=32> */
        /*030c*/ 	.byte	0x80, 0x84, 0x00, 0x00


	//----- nvinfo : EIATTR_VRC_CTA_INIT_COUNT
	.align		4
.L_37:
        /*0310*/ 	.byte	0x02, 0x4a
	.zero		1
	.zero		1


	//----- nvinfo : EIATTR_EXIT_INSTR_OFFSETS
	.align		4
        /*0314*/ 	.byte	0x04, 0x1c
        /*0316*/ 	.short	(.L_39 - .L_38)


	//   ....[0]....
.L_38:
        /*0318*/ 	.word	0x00009250


	//   ....[1]....
        /*031c*/ 	.word	0x00009280


	//----- nvinfo : EIATTR_REQNTID
	.align		4
.L_39:
        /*0320*/ 	.byte	0x04, 0x10
        /*0322*/ 	.short	(.L_41 - .L_40)
.L_40:
        /*0324*/ 	.word	0x00000080
        /*0328*/ 	.word	0x00000001
        /*032c*/ 	.word	0x00000001


	//----- nvinfo : EIATTR_CBANK_PARAM_SIZE
	.align		4
.L_41:
        /*0330*/ 	.byte	0x03, 0x19
        /*0332*/ 	.short	0x0050


	//----- nvinfo : EIATTR_PARAM_CBANK
	.align		4
        /*0334*/ 	.byte	0x04, 0x0a
        /*0336*/ 	.short	(.L_43 - .L_42)
	.align		4
.L_42:
        /*0338*/ 	.word	index@(.nv.constant0.matmul_kernel)
        /*033c*/ 	.short	0x0380
        /*033e*/ 	.short	0x0050


	//----- nvinfo : EIATTR_SW_WAR
	.align		4
.L_43:
        /*0340*/ 	.byte	0x04, 0x36
        /*0342*/ 	.short	(.L_45 - .L_44)
.L_44:
        /*0344*/ 	.word	0x00000008
.L_45:


//--------------------- .nv.compat                --------------------------
	.section	.nv.compat,"",@"SHT_CUDA_COMPAT_INFO"
	.align	4
        /*0000*/ 	.byte	0x02, 0x02, 0x01, 0x00, 0x02, 0x05, 0x05, 0x00, 0x02, 0x03, 0x00, 0x00, 0x02, 0x06, 0x01, 0x00


//--------------------- .nv.callgraph             --------------------------
	.section	.nv.callgraph,"",@"SHT_CUDA_CALLGRAPH"
	.align	4
	.sectionentsize	8
	.align		4
        /*0000*/ 	.word	0x00000000
	.align		4
        /*0004*/ 	.word	0xffffffff
	.align		4
        /*0008*/ 	.word	0x00000000
	.align		4
        /*000c*/ 	.word	0xfffffffe
	.align		4
        /*0010*/ 	.word	0x00000000
	.align		4
        /*0014*/ 	.word	0xfffffffd
	.align		4
        /*0018*/ 	.word	0x00000000
	.align		4
        /*001c*/ 	.word	0xfffffffc


//--------------------- .text.matmul_kernel       --------------------------
	.section	.text.matmul_kernel,"ax",@progbits
	.align	128
        .global         matmul_kernel
        .type           matmul_kernel,@function
        .size           matmul_kernel,(.L_x_4 - matmul_kernel)
        .other          matmul_kernel,@"STO_CUDA_ENTRY STV_DEFAULT"
matmul_kernel:
.text.matmul_kernel:
[----:B------:R-:W0:Y:S08]  /*0000*/  LDC R1, c[0x0][0x37c] ;  /* 0x0000df00ff017b82 */ /* 0x000e300000000800 */
[----:B------:R-:W1:Y:S01]  /*0010*/  LDC.64 R106, c[0x0][0x398] ;  /* 0x0000e600ff6a7b82 */ /* 0x000e620000000a00 */
[----:B------:R-:W2:Y:S01]  /*0020*/  S2R R5, SR_CTAID.X ;  /* 0x0000000000057919 */ /* 0x000ea20000002500 */
[----:B0-----:R-:W-:Y:S01]  /*0030*/  VIADD R1, R1, 0xffffff78 ;  /* 0xffffff7801017836 */ /* 0x001fe20000000000 */
[----:B------:R-:W0:Y:S01]  /*0040*/  LDCU UR4, c[0x0][0x3a0] ;  /* 0x00007400ff0477ac */ /* 0x000e220008000800 */
[----:B------:R-:W3:Y:S01]  /*0050*/  S2R R44, SR_TID.X ;  /* 0x00000000002c7919 */ /* 0x000ee20000002100 */
[----:B------:R-:W4:Y:S01]  /*0060*/  LDCU.64 UR10, c[0x0][0x358] ;  /* 0x00006b00ff0a77ac */ /* 0x000f220008000a00 */
[----:B------:R-:W2:Y:S01]  /*0070*/  LDCU UR8, c[0x0][0x3a0] ;  /* 0x00007400ff0877ac */ /* 0x000ea20008000800 */
[----:B0-----:R-:W-:Y:S01]  /*0080*/  UIADD3 UR4, UPT, UPT, UR4, 0xf, URZ ;  /* 0x0000000f04047890 */ /* 0x001fe2000fffe0ff */
[----:B-1----:R-:W-:-:S03]  /*0090*/  VIADD R0, R107, 0x1ff ;  /* 0x000001ff6b007836 */ /* 0x002fc60000000000 */
[----:B------:R-:W-:Y:S02]  /*00a0*/  UISETP.GT.AND UP0, UPT, UR4, 0xf, UPT ;  /* 0x0000000f0400788c */ /* 0x000fe4000bf04270 */
[----:B------:R-:W-:-:S04]  /*00b0*/  SHF.R.S32.HI R3, RZ, 0x1f, R0 ;  /* 0x0000001fff037819 */ /* 0x000fc80000011400 */
[----:B------:R-:W-:Y:S02]  /*00c0*/  LEA.HI R3, R3, R0, RZ, 0x9 ;  /* 0x0000000003037211 */ /* 0x000fe400078f48ff */
[----:B--2---:R-:W-:Y:S02]  /*00d0*/  IABS R8, R5 ;  /* 0x0000000500087213 */ /* 0x004fe40000000000 */
[----:B------:R-:W-:Y:S02]  /*00e0*/  SHF.R.S32.HI R3, RZ, 0x9, R3 ;  /* 0x00000009ff037819 */ /* 0x000fe40000011403 */
[----:B---3--:R-:W-:-:S03]  /*00f0*/  LOP3.LUT R84, R44, 0xf, RZ, 0xc0, !PT ;  /* 0x0000000f2c547812 */ /* 0x008fc600078ec0ff */
[----:B------:R-:W-:-:S05]  /*0100*/  IMAD.SHL.U32 R4, R3, 0x8, RZ ;  /* 0x0000000803047824 */ /* 0x000fca00078e00ff */
[-C--:B------:R-:W-:Y:S02]  /*0110*/  IABS R7, R4.reuse ;  /* 0x0000000400077213 */ /* 0x080fe40000000000 */
[----:B------:R-:W-:Y:S02]  /*0120*/  IABS R10, R4 ;  /* 0x00000004000a7213 */ /* 0x000fe40000000000 */
[----:B------:R-:W0:Y:S08]  /*0130*/  I2F.RP R0, R7 ;  /* 0x0000000700007306 */ /* 0x000e300000209400 */
[----:B0-----:R-:W0:Y:S02]  /*0140*/  MUFU.RCP R0, R0 ;  /* 0x0000000000007308 */ /* 0x001e240000001000 */
[----:B0-----:R-:W-:-:S02]  /*0150*/  VIADD R2, R0, 0xffffffe ;  /* 0x0ffffffe00027836 */ /* 0x001fc40000000000 */
[----:B------:R-:W-:-:S04]  /*0160*/  IMAD.MOV R0, RZ, RZ, -R10 ;  /* 0x000000ffff007224 */ /* 0x000fc800078e0a0a */
[----:B------:R0:W1:Y:S02]  /*0170*/  F2I.FTZ.U32.TRUNC.NTZ R3, R2 ;  /* 0x0000000200037305 */ /* 0x000064000021f000 */
[----:B0-----:R-:W-:Y:S02]  /*0180*/  IMAD.MOV.U32 R2, RZ, RZ, RZ ;  /* 0x000000ffff027224 */ /* 0x001fe400078e00ff */
[----:B-1----:R-:W-:-:S04]  /*0190*/  IMAD.MOV R6, RZ, RZ, -R3 ;  /* 0x000000ffff067224 */ /* 0x002fc800078e0a03 */
[----:B------:R-:W-:Y:S02]  /*01a0*/  IMAD R9, R6, R7, RZ ;  /* 0x0000000706097224 */ /* 0x000fe400078e02ff */
[----:B------:R-:W-:Y:S02]  /*01b0*/  IMAD.MOV.U32 R6, RZ, RZ, R8 ;  /* 0x000000ffff067224 */ /* 0x000fe400078e0008 */
[----:B------:R-:W-:-:S06]  /*01c0*/  IMAD.HI.U32 R3, R3, R9, R2 ;  /* 0x0000000903037227 */ /* 0x000fcc00078e0002 */
[----:B------:R-:W-:-:S04]  /*01d0*/  IMAD.HI.U32 R3, R3, R6, RZ ;  /* 0x0000000603037227 */ /* 0x000fc800078e00ff */
[----:B------:R-:W-:-:S05]  /*01e0*/  IMAD R0, R3, R0, R6 ;  /* 0x0000000003007224 */ /* 0x000fca00078e0206 */
[----:B------:R-:W-:-:S13]  /*01f0*/  ISETP.GT.U32.AND P1, PT, R7, R0, PT ;  /* 0x000000000700720c */ /* 0x000fda0003f24070 */
[----:B------:R-:W-:Y:S02]  /*0200*/  @!P1 IMAD.IADD R0, R0, 0x1, -R7 ;  /* 0x0000000100009824 */ /* 0x000fe400078e0a07 */
[----:B------:R-:W-:Y:S01]  /*0210*/  @!P1 VIADD R3, R3, 0x1 ;  /* 0x0000000103039836 */ /* 0x000fe20000000000 */
[----:B------:R-:W-:Y:S02]  /*0220*/  ISETP.NE.AND P1, PT, R4, RZ, PT ;  /* 0x000000ff0400720c */ /* 0x000fe40003f25270 */
[----:B------:R-:W-:Y:S02]  /*0230*/  ISETP.GE.U32.AND P0, PT, R0, R7, PT ;  /* 0x000000070000720c */ /* 0x000fe40003f06070 */
[----:B------:R-:W-:-:S04]  /*0240*/  LOP3.LUT R0, R5, R4, RZ, 0x3c, !PT ;  /* 0x0000000405007212 */ /* 0x000fc800078e3cff */
[----:B------:R-:W-:Y:S01]  /*0250*/  ISETP.GE.AND P2, PT, R0, RZ, PT ;  /* 0x000000ff0000720c */ /* 0x000fe20003f46270 */
[----:B------:R-:W-:-:S06]  /*0260*/  VIADD R0, R106, 0xf ;  /* 0x0000000f6a007836 */ /* 0x000fcc0000000000 */
[----:B------:R-:W-:-:S04]  /*0270*/  @P0 VIADD R3, R3, 0x1 ;  /* 0x0000000103030836 */ /* 0x000fc80000000000 */
[----:B------:R-:W-:Y:S01]  /*0280*/  IMAD.MOV.U32 R2, RZ, RZ, R3 ;  /* 0x000000ffff027224 */ /* 0x000fe200078e0003 */
[----:B------:R-:W-:-:S03]  /*0290*/  SHF.R.S32.HI R3, RZ, 0x1f, R0 ;  /* 0x0000001fff037819 */ /* 0x000fc60000011400 */
[----:B------:R-:W-:Y:S01]  /*02a0*/  @!P2 IMAD.MOV R2, RZ, RZ, -R2 ;  /* 0x000000ffff02a224 */ /* 0x000fe200078e0a02 */
[----:B------:R-:W-:Y:S02]  /*02b0*/  @!P1 LOP3.LUT R2, RZ, R4, RZ, 0x33, !PT ;  /* 0x00000004ff029212 */ /* 0x000fe400078e33ff */
[----:B------:R-:W-:-:S03]  /*02c0*/  LEA.HI R3, R3, R0, RZ, 0x4 ;  /* 0x0000000003037211 */ /* 0x000fc600078f20ff */
[----:B------:R-:W-:Y:S02]  /*02d0*/  IMAD.SHL.U32 R6, R2, 0x8, RZ ;  /* 0x0000000802067824 */ /* 0x000fe400078e00ff */
[----:B------:R-:W-:-:S03]  /*02e0*/  IMAD.MOV R2, RZ, RZ, -R2 ;  /* 0x000000ffff027224 */ /* 0x000fc600078e0a02 */
[----:B------:R-:W-:Y:S01]  /*02f0*/  LEA.HI.SX32 R3, R3, -R6, 0x1c ;  /* 0x8000000603037211 */ /* 0x000fe200078fe2ff */
[----:B------:R-:W-:-:S03]  /*0300*/  IMAD R4, R4, R2, R5 ;  /* 0x0000000204047224 */ /* 0x000fc600078e0205 */
[----:B------:R-:W-:Y:S02]  /*0310*/  VIMNMX R11, PT, PT, R3, 0x8, PT ;  /* 0x00000008030b7848 */ /* 0x000fe40003fe0100 */
[----:B------:R-:W-:Y:S02]  /*0320*/  IABS R9, R4 ;  /* 0x0000000400097213 */ /* 0x000fe40000000000 */
[----:B------:R-:W-:-:S04]  /*0330*/  IABS R7, R11 ;  /* 0x0000000b00077213 */ /* 0x000fc80000000000 */
[----:B------:R-:W0:Y:S08]  /*0340*/  I2F.RP R0, R7 ;  /* 0x0000000700007306 */ /* 0x000e300000209400 */
[----:B0-----:R-:W0:Y:S02]  /*0350*/  MUFU.RCP R0, R0 ;  /* 0x0000000000007308 */ /* 0x001e240000001000 */
[----:B0-----:R-:W-:-:S06]  /*0360*/  VIADD R3, R0, 0xffffffe ;  /* 0x0ffffffe00037836 */ /* 0x001fcc0000000000 */
[----:B------:R-:W0:Y:S02]  /*0370*/  F2I.FTZ.U32.TRUNC.NTZ R3, R3 ;  /* 0x0000000300037305 */ /* 0x000e24000021f000 */
[----:B0-----:R-:W-:-:S04]  /*0380*/  IMAD.MOV R8, RZ, RZ, -R3 ;  /* 0x000000ffff087224 */ /* 0x001fc800078e0a03 */
[----:B------:R-:W-:Y:S01]  /*0390*/  IMAD.MOV.U32 R2, RZ, RZ, R8 ;  /* 0x000000ffff027224 */ /* 0x000fe200078e0008 */
[----:B------:R-:W-:-:S03]  /*03a0*/  IABS R8, R11 ;  /* 0x0000000b00087213 */ /* 0x000fc60000000000 */
[----:B------:R-:W-:Y:S02]  /*03b0*/  IMAD R5, R2, R7, RZ ;  /* 0x0000000702057224 */ /* 0x000fe400078e02ff */
[----:B------:R-:W-:Y:S02]  /*03c0*/  IMAD.MOV.U32 R2, RZ, RZ, RZ ;  /* 0x000000ffff027224 */ /* 0x000fe400078e00ff */
[----:B------:R-:W-:Y:S02]  /*03d0*/  IMAD.MOV R0, RZ, RZ, -R8 ;  /* 0x000000ffff007224 */ /* 0x000fe400078e0a08 */
        /* <DEDUP_REMOVED lines=9> */
[----:B------:R-:W-:-:S07]  /*0470*/  ISETP.GE.AND P2, PT, R0, RZ, PT ;  /* 0x000000ff0000720c */ /* 0x000fce0003f46270 */
[----:B------:R-:W-:-:S06]  /*0480*/  @P0 VIADD R2, R2, 0x1 ;  /* 0x0000000102020836 */ /* 0x000fcc0000000000 */
[----:B------:R-:W-:Y:S01]  /*0490*/  @!P2 IMAD.MOV R2, RZ, RZ, -R2 ;  /* 0x000000ffff02a224 */ /* 0x000fe200078e0a02 */
[----:B------:R-:W-:-:S05]  /*04a0*/  @!P1 LOP3.LUT R2, RZ, R11, RZ, 0x33, !PT ;  /* 0x0000000bff029212 */ /* 0x000fca00078e33ff */
[----:B------:R-:W-:Y:S02]  /*04b0*/  IMAD.MOV R0, RZ, RZ, -R2 ;  /* 0x000000ffff007224 */ /* 0x000fe400078e0a02 */
[----:B------:R-:W-:Y:S02]  /*04c0*/  IMAD.SHL.U32 R227, R2, 0x200, RZ ;  /* 0x0000020002e37824 */ /* 0x000fe400078e00ff */
[----:B------:R-:W-:Y:S01]  /*04d0*/  IMAD R0, R11, R0, R4 ;  /* 0x000000000b007224 */ /* 0x000fe200078e0204 */
[----:B------:R-:W-:Y:S02]  /*04e0*/  SHF.R.U32.HI R4, RZ, 0x4, R44 ;  /* 0x00000004ff047819 */ /* 0x000fe4000001162c */
[----:B------:R-:W-:Y:S01]  /*04f0*/  LEA.HI R219, R44, R227, RZ, 0x1c ;  /* 0x000000e32cdb7211 */ /* 0x000fe200078fe0ff */
[----:B------:R-:W-:Y:S01]  /*0500*/  IMAD.IADD R3, R6, 0x1, R0 ;  /* 0x0000000106037824 */ /* 0x000fe200078e0200 */
[----:B------:R-:W-:-:S03]  /*0510*/  SGXT.U32 R4, R4, 0x3 ;  /* 0x000000030404781a */ /* 0x000fc60000000000 */
[----:B------:R-:W-:Y:S01]  /*0520*/  VIADD R226, R219, 0x38 ;  /* 0x00000038dbe27836 */ /* 0x000fe20000000000 */
[----:B------:R-:W-:Y:S01]  /*0530*/  LOP3.LUT R0, R227, R4, RZ, 0xfc, !PT ;  /* 0x00000004e3007212 */ /* 0x000fe200078efcff */
[C---:B------:R-:W-:Y:S01]  /*0540*/  VIADD R225, R219.reuse, 0x78 ;  /* 0x00000078dbe17836 */ /* 0x040fe20000000000 */
[----:B------:R-:W-:Y:S01]  /*0550*/  LOP3.LUT R2, R4, 0x8, RZ, 0xfc, !PT ;  /* 0x0000000804027812 */ /* 0x000fe200078efcff */
[C---:B------:R-:W-:Y:S01]  /*0560*/  VIADD R224, R219.reuse, 0xb8 ;  /* 0x000000b8dbe07836 */ /* 0x040fe20000000000 */
[C---:B------:R-:W-:Y:S01]  /*0570*/  LOP3.LUT R29, R0.reuse, 0x10, RZ, 0xfc, !PT ;  /* 0x00000010001d7812 */ /* 0x040fe200078efcff */
[C---:B------:R-:W-:Y:S01]  /*0580*/  VIADD R223, R219.reuse, 0xf8 ;  /* 0x000000f8dbdf7836 */ /* 0x040fe20000000000 */
[C---:B------:R-:W-:Y:S01]  /*0590*/  LOP3.LUT R31, R0.reuse, 0x18, RZ, 0xfc, !PT ;  /* 0x00000018001f7812 */ /* 0x040fe200078efcff */
[C---:B------:R-:W-:Y:S01]  /*05a0*/  VIADD R222, R219.reuse, 0x138 ;  /* 0x00000138dbde7836 */ /* 0x040fe20000000000 */
[C---:B------:R-:W-:Y:S01]  /*05b0*/  LOP3.LUT R33, R0.reuse, 0x20, RZ, 0xfc, !PT ;  /* 0x0000002000217812 */ /* 0x040fe200078efcff */
[----:B------:R0:W-:Y:S01]  /*05c0*/  STL [R1+0x58], R29 ;  /* 0x0000581d01007387 */ /* 0x0001e20000100800 */
        /* <DEDUP_REMOVED lines=9> */
[----:B------:R-:W-:Y:S01]  /*0660*/  VIADD R219, R219, 0x1f8 ;  /* 0x000001f8dbdb7836 */ /* 0x000fe20000000000 */
[C---:B------:R-:W-:Y:S01]  /*0670*/  LOP3.LUT R49, R0.reuse, 0x58, RZ, 0xfc, !PT ;  /* 0x0000005800317812 */ /* 0x040fe200078efcff */
[----:B------:R0:W-:Y:S01]  /*0680*/  STL [R1+0x74], R35 ;  /* 0x0000742301007387 */ /* 0x0001e20000100800 */
[C---:B------:R-:W-:Y:S01]  /*0690*/  LOP3.LUT R51, R0.reuse, 0x60, RZ, 0xfc, !PT ;  /* 0x0000006000337812 */ /* 0x040fe200078efcff */
[----:B------:R-:W-:Y:S01]  /*06a0*/  IMAD R228, R3, 0x10, R84 ;  /* 0x0000001003e47824 */ /* 0x000fe200078e0254 */
[C---:B------:R-:W-:Y:S01]  /*06b0*/  LOP3.LUT R53, R0.reuse, 0x68, RZ, 0xfc, !PT ;  /* 0x0000006800357812 */ /* 0x040fe200078efcff */
[----:B------:R0:W-:Y:S01]  /*06c0*/  STL [R1+0x70], R37 ;  /* 0x0000702501007387 */ /* 0x0001e20000100800 */
[----:B------:R-:W-:-:S02]  /*06d0*/  LOP3.LUT R55, R0, 0x70, RZ, 0xfc, !PT ;  /* 0x0000007000377812 */ /* 0x000fc400078efcff */
[C---:B------:R-:W-:Y:S01]  /*06e0*/  LOP3.LUT R57, R0.reuse, 0x80, RZ, 0xfc, !PT ;  /* 0x0000008000397812 */ /* 0x040fe200078efcff */
[----:B------:R0:W-:Y:S01]  /*06f0*/  STL [R1+0x6c], R39 ;  /* 0x00006c2701007387 */ /* 0x0001e20000100800 */
[C---:B------:R-:W-:Y:S02]  /*0700*/  LOP3.LUT R59, R0.reuse, 0x88, RZ, 0xfc, !PT ;  /* 0x00000088003b7812 */ /* 0x040fe400078efcff */
[C---:B------:R-:W-:Y:S01]  /*0710*/  LOP3.LUT R61, R0.reuse, 0x90, RZ, 0xfc, !PT ;  /* 0x00000090003d7812 */ /* 0x040fe200078efcff */
[----:B------:R0:W-:Y:S01]  /*0720*/  STL [R1+0x68], R41 ;  /* 0x0000682901007387 */ /* 0x0001e20000100800 */
[C---:B------:R-:W-:Y:S02]  /*0730*/  LOP3.LUT R63, R0.reuse, 0x98, RZ, 0xfc, !PT ;  /* 0x00000098003f7812 */ /* 0x040fe400078efcff */
        /* <DEDUP_REMOVED lines=24> */
[----:B------:R-:W-:Y:S01]  /*08c0*/  LOP3.LUT R227, R227, 0x8, R4, 0xfe, !PT ;  /* 0x00000008e3e37812 */ /* 0x000fe200078efe04 */
        /* <DEDUP_REMOVED lines=32> */
[----:B------:R-:W-:Y:S01]  /*0ad0*/  LOP3.LUT R229, R0, 0x1f0, RZ, 0xfc, !PT ;  /* 0x000001f000e57812 */ /* 0x000fe200078efcff */
[----:B------:R0:W-:Y:S04]  /*0ae0*/  STL [R1+0x14], R89 ;  /* 0x0000145901007387 */ /* 0x0001e80000100800 */
[----:B------:R0:W-:Y:S04]  /*0af0*/  STL [R1+0x10], R91 ;  /* 0x0000105b01007387 */ /* 0x0001e80000100800 */
[----:B------:R0:W-:Y:S04]  /*0b00*/  STL [R1+0xc], R93 ;  /* 0x00000c5d01007387 */ /* 0x0001e80000100800 */
[----:B------:R0:W-:Y:S04]  /*0b10*/  STL [R1+0x8], R95 ;  /* 0x0000085f01007387 */ /* 0x0001e80000100800 */
[----:B------:R0:W-:Y:S04]  /*0b20*/  STL [R1+0x4], R97 ;  /* 0x0000046101007387 */ /* 0x0001e80000100800 */
[----:B------:R0:W-:Y:S01]  /*0b30*/  STL [R1], R99 ;  /* 0x0000006301007387 */ /* 0x0001e20000100800 */
[----:B----4-:R-:W-:Y:S05]  /*0b40*/  BRA.U UP0, `(.L_x_0) ;  /* 0x0000000100507547 */ /* 0x010fea000b800000 */
[----:B------:R-:W-:Y:S01]  /*0b50*/  IMAD.SHL.U32 R2, R44, 0x20, RZ ;  /* 0x000000202c027824 */ /* 0x000fe200078e00ff */
[----:B------:R-:W-:Y:S02]  /*0b60*/  CS2R R44, SRZ ;  /* 0x00000000002c7805 */ /* 0x000fe4000001ff00 */
[----:B------:R-:W-:Y:S02]  /*0b70*/  CS2R R46, SRZ ;  /* 0x00000000002e7805 */ /* 0x000fe4000001ff00 */
[----:B------:R-:W-:Y:S02]  /*0b80*/  CS2R R16, SRZ ;  /* 0x0000000000107805 */ /* 0x000fe4000001ff00 */
[----:B------:R-:W-:Y:S02]  /*0b90*/  CS2R R18, SRZ ;  /* 0x0000000000127805 */ /* 0x000fe4000001ff00 */
[----:B------:R-:W-:Y:S02]  /*0ba0*/  LOP3.LUT R2, R2, 0x60, RZ, 0xc0, !PT ;  /* 0x0000006002027812 */ /* 0x000fe400078ec0ff */
[----:B------:R-:W-:-:S02]  /*0bb0*/  CS2R R20, SRZ ;  /* 0x0000000000147805 */ /* 0x000fc4000001ff00 */
[----:B------:R-:W-:Y:S02]  /*0bc0*/  CS2R R22, SRZ ;  /* 0x0000000000167805 */ /* 0x000fe4000001ff00 */
[----:B------:R-:W-:Y:S02]  /*0bd0*/  CS2R R24, SRZ ;  /* 0x0000000000187805 */ /* 0x000fe4000001ff00 */
[----:B------:R-:W-:Y:S01]  /*0be0*/  CS2R R26, SRZ ;  /* 0x00000000001a7805 */ /* 0x000fe2000001ff00 */
[----:B------:R1:W-:Y:S01]  /*0bf0*/  STL [R1+0x80], R2 ;  /* 0x0000800201007387 */ /* 0x0003e20000100800 */
[----:B------:R-:W-:Y:S02]  /*0c00*/  CS2R R76, SRZ ;  /* 0x00000000004c7805 */ /* 0x000fe4000001ff00 */
[----:B------:R-:W-:Y:S02]  /*0c10*/  CS2R R78, SRZ ;  /* 0x00000000004e7805 */ /* 0x000fe4000001ff00 */
[----:B------:R-:W-:-:S02]  /*0c20*/  CS2R R4, SRZ ;  /* 0x0000000000047805 */ /* 0x000fc4000001ff00 */
[----:B------:R-:W-:Y:S02]  /*0c30*/  CS2R R6, SRZ ;  /* 0x0000000000067805 */ /* 0x000fe4000001ff00 */
[----:B------:R-:W-:Y:S02]  /*0c40*/  CS2R R8, SRZ ;  /* 0x0000000000087805 */ /* 0x000fe4000001ff00 */
[----:B------:R-:W-:Y:S02]  /*0c50*/  CS2R R10, SRZ ;  /* 0x00000000000a7805 */ /* 0x000fe4000001ff00 */
[----:B------:R-:W-:Y:S02]  /*0c60*/  CS2R R12, SRZ ;  /* 0x00000000000c7805 */ /* 0x000fe4000001ff00 */
[----:B------:R-:W-:Y:S01]  /*0c70*/  CS2R R14, SRZ ;  /* 0x00000000000e7805 */ /* 0x000fe2000001ff00 */
[----:B-1----:R-:W-:Y:S06]  /*0c80*/  BRA `(.L_x_1) ;  /* 0x0000006800c87947 */ /* 0x002fec0003800000 */
.L_x_0:
[----:B------:R-:W-:Y:S01]  /*0c90*/  IABS R3, R107 ;  /* 0x0000006b00037213 */ /* 0x000fe20000000000 */
[----:B------:R-:W1:Y:S01]  /*0ca0*/  LDCU UR6, c[0x0][0x3b0] ;  /* 0x00007600ff0677ac */ /* 0x000e620008000800 */
[----:B------:R-:W-:Y:S01]  /*0cb0*/  IABS R5, R106 ;  /* 0x0000006a00057213 */ /* 0x000fe20000000000 */
[----:B------:R-:W2:Y:S01]  /*0cc0*/  LDC R163, c[0x0][0x3ac] ;  /* 0x0000eb00ffa37b82 */ /* 0x000ea20000000800 */
[----:B------:R-:W3:Y:S01]  /*0cd0*/  I2F.RP R10, R3 ;  /* 0x00000003000a7306 */ /* 0x000ee20000209400 */
[----:B------:R-:W-:Y:S01]  /*0ce0*/  IABS R16, R233 ;  /* 0x000000e900107213 */ /* 0x000fe20000000000 */
[----:B------:R-:W4:Y:S01]  /*0cf0*/  LDCU.128 UR12, c[0x0][0x380] ;  /* 0x00007000ff0c77ac */ /* 0x000f220008000c00 */
[----:B------:R-:W-:Y:S02]  /*0d00*/  IABS R22, R236 ;  /* 0x000000ec00167213 */ /* 0x000fe40000000000 */
[----:B------:R-:W-:Y:S01]  /*0d10*/  IABS R26, R237 ;  /* 0x000000ed001a7213 */ /* 0x000fe20000000000 */
[----:B------:R-:W-:Y:S01]  /*0d20*/  USHF.R.S32.HI UR5, URZ, 0x1f, UR4 ;  /* 0x0000001fff057899 */ /* 0x000fe20008011404 */
[----:B------:R-:W-:Y:S01]  /*0d30*/  IABS R32, R241 ;  /* 0x000000f100207213 */ /* 0x000fe20000000000 */
[----:B------:R-:W5:Y:S01]  /*0d40*/  I2F.RP R11, R5 ;  /* 0x00000005000b7306 */ /* 0x000f620000209400 */
[----:B------:R-:W-:Y:S01]  /*0d50*/  IABS R36, R243 ;  /* 0x000000f300247213 */ /* 0x000fe20000000000 */
[----:B------:R-:W-:Y:S01]  /*0d60*/  ULEA.HI UR5, UR5, UR4, URZ, 0x4 ;  /* 0x0000000405057291 */ /* 0x000fe2000f8f20ff */
[----:B------:R-:W-:-:S02]  /*0d70*/  IABS R14, R230 ;  /* 0x000000e6000e7213 */ /* 0x000fc40000000000 */
[----:B------:R-:W-:Y:S01]  /*0d80*/  IABS R42, R245 ;  /* 0x000000f5002a7213 */ /* 0x000fe20000000000 */
[----:B------:R-:W-:Y:S01]  /*0d90*/  USHF.R.S32.HI UR5, URZ, 0x4, UR5 ;  /* 0x00000004ff057899 */ /* 0x000fe20008011405 */
[----:B------:R-:W-:Y:S01]  /*0da0*/  IABS R48, R247 ;  /* 0x000000f700307213 */ /* 0x000fe20000000000 */
[----:B---3--:R-:W3:Y:S01]  /*0db0*/  MUFU.RCP R10, R10 ;  /* 0x0000000a000a7308 */ /* 0x008ee20000001000 */
[----:B------:R-:W-:Y:S02]  /*0dc0*/  IABS R20, R235 ;  /* 0x000000eb00147213 */ /* 0x000fe40000000000 */
[----:B------:R-:W-:Y:S02]  /*0dd0*/  IABS R54, R250 ;  /* 0x000000fa00367213 */ /* 0x000fe40000000000 */
[----:B------:R-:W-:Y:S02]  /*0de0*/  IABS R24, R220 ;  /* 0x000000dc00187213 */ /* 0x000fe40000000000 */
[----:B------:R-:W-:Y:S01]  /*0df0*/  IABS R30, R240 ;  /* 0x000000f0001e7213 */ /* 0x000fe20000000000 */
[----:B-----5:R-:W5:Y:S01]  /*0e00*/  MUFU.RCP R11, R11 ;  /* 0x0000000b000b7308 */ /* 0x020f620000001000 */
[----:B------:R-:W-:Y:S01]  /*0e10*/  IABS R58, R222 ;  /* 0x000000de003a7213 */ /* 0x000fe20000000000 */
[----:B--2---:R-:W-:Y:S01]  /*0e20*/  IMAD R165, R84, R163, RZ ;  /* 0x000000a354a57224 */ /* 0x004fe200078e02ff */
[----:B------:R-:W-:Y:S01]  /*0e30*/  IABS R34, R242 ;  /* 0x000000f200227213 */ /* 0x000fe20000000000 */
[----:B------:R-:W-:Y:S01]  /*0e40*/  IMAD.SHL.U32 R163, R163, 0x10, RZ ;  /* 0x00000010a3a37824 */ /* 0x000fe200078e00ff */
[----:B------:R-:W-:-:S02]  /*0e50*/  IABS R64, R97 ;  /* 0x0000006100407213 */ /* 0x000fc40000000000 */
[----:B------:R-:W-:Y:S01]  /*0e60*/  IABS R40, R221 ;  /* 0x000000dd00287213 */ /* 0x000fe20000000000 */
[----:B---3--:R-:W-:Y:S01]  /*0e70*/  VIADD R7, R10, 0xffffffe ;  /* 0x0ffffffe0a077836 */ /* 0x008fe20000000000 */
[----:B------:R-:W-:Y:S02]  /*0e80*/  IABS R68, R93 ;  /* 0x0000005d00447213 */ /* 0x000fe40000000000 */
[----:B------:R-:W-:Y:S02]  /*0e90*/  IABS R46, R246 ;  /* 0x000000f6002e7213 */ /* 0x000fe40000000000 */
[----:B------:R-:W-:Y:S01]  /*0ea0*/  IABS R74, R223 ;  /* 0x000000df004a7213 */ /* 0x000fe20000000000 */
[----:B------:R-:W2:Y:S01]  /*0eb0*/  F2I.FTZ.U32.TRUNC.NTZ R7, R7 ;  /* 0x0000000700077305 */ /* 0x000ea2000021f000 */
[----:B------:R-:W-:Y:S01]  /*0ec0*/  IABS R52, R249 ;  /* 0x000000f900347213 */ /* 0x000fe20000000000 */
[----:B-----5:R-:W-:Y:S01]  /*0ed0*/  VIADD R8, R11, 0xffffffe ;  /* 0x0ffffffe0b087836 */ /* 0x020fe20000000000 */
[----:B------:R-:W-:-:S02]  /*0ee0*/  IABS R11, R219 ;  /* 0x000000db000b7213 */ /* 0x000fc40000000000 */
[----:B------:R-:W-:Y:S02]  /*0ef0*/  IABS R78, R85 ;  /* 0x00000055004e7213 */ /* 0x000fe40000000000 */
[----:B------:R-:W-:Y:S01]  /*0f00*/  IABS R56, R251 ;  /* 0x000000fb00387213 */ /* 0x000fe20000000000 */
[----:B------:R-:W3:Y:S01]  /*0f10*/  F2I.FTZ.U32.TRUNC.NTZ R9, R8 ;  /* 0x0000000800097305 */ /* 0x000ee2000021f000 */
[----:B------:R-:W-:Y:S02]  /*0f20*/  IABS R62, R99 ;  /* 0x00000063003e7213 */ /* 0x000fe40000000000 */
[----:B------:R-:W-:Y:S02]  /*0f30*/  IABS R86, R75 ;  /* 0x0000004b00567213 */ /* 0x000fe40000000000 */
[----:B------:R-:W-:Y:S01]  /*0f40*/  IABS R66, R95 ;  /* 0x0000005f00427213 */ /* 0x000fe20000000000 */
[----:B--2---:R-:W-:Y:S01]  /*0f50*/  IMAD.MOV R6, RZ, RZ, -R7 ;  /* 0x000000ffff067224 */ /* 0x004fe200078e0a07 */
[----:B------:R-:W-:-:S02]  /*0f60*/  IABS R90, R71 ;  /* 0x00000047005a7213 */ /* 0x000fc40000000000 */
[----:B------:R-:W-:Y:S01]  /*0f70*/  IABS R72, R89 ;  /* 0x0000005900487213 */ /* 0x000fe20000000000 */
[----:B------:R-:W-:Y:S01]  /*0f80*/  IMAD R13, R6, R3, RZ ;  /* 0x00000003060d7224 */ /* 0x000fe200078e02ff */
[----:B------:R-:W-:Y:S01]  /*0f90*/  IABS R96, R67 ;  /* 0x0000004300607213 */ /* 0x000fe20000000000 */
[----:B------:R-:W-:Y:S01]  /*0fa0*/  IMAD.MOV.U32 R6, RZ, RZ, RZ ;  /* 0x000000ffff067224 */ /* 0x000fe200078e00ff */
[----:B------:R-:W-:Y:S01]  /*0fb0*/  IABS R76, R87 ;  /* 0x00000057004c7213 */ /* 0x000fe20000000000 */
[----:B---3--:R-:W-:Y:S01]  /*0fc0*/  IMAD.MOV R8, RZ, RZ, -R9 ;  /* 0x000000ffff087224 */ /* 0x008fe200078e0a09 */
[----:B------:R-:W-:Y:S01]  /*0fd0*/  IABS R82, R81 ;  /* 0x0000005100527213 */ /* 0x000fe20000000000 */
[----:B------:R-:W-:Y:S01]  /*0fe0*/  IMAD.HI.U32 R6, R7, R13, R6 ;  /* 0x0000000d07067227 */ /* 0x000fe200078e0006 */
[----:B------:R-:W-:Y:S02]  /*0ff0*/  IABS R100, R63 ;  /* 0x0000003f00647213 */ /* 0x000fe40000000000 */
[----:B------:R-:W-:Y:S01]  /*1000*/  IABS R88, R73 ;  /* 0x0000004900587213 */ /* 0x000fe20000000000 */
[----:B------:R-:W-:Y:S01]  /*1010*/  IMAD R15, R8, R5, RZ ;  /* 0x00000005080f7224 */ /* 0x000fe200078e02ff */
[----:B------:R-:W-:Y:S01]  /*1020*/  IABS R108, R57 ;  /* 0x00000039006c7213 */ /* 0x000fe20000000000 */
[----:B------:R-:W-:Y:S01]  /*1030*/  IMAD.HI.U32 R7, R6, R11, RZ ;  /* 0x0000000b06077227 */ /* 0x000fe200078e00ff */
[----:B------:R-:W-:-:S02]  /*1040*/  IABS R94, R69 ;  /* 0x00000045005e7213 */ /* 0x000fc40000000000 */
[----:B------:R-:W-:Y:S01]  /*1050*/  IABS R112, R55 ;  /* 0x0000003700707213 */ /* 0x000fe20000000000 */
[----:B------:R-:W-:Y:S01]  /*1060*/  IMAD.MOV.U32 R8, RZ, RZ, RZ ;  /* 0x000000ffff087224 */ /* 0x000fe200078e00ff */
[----:B------:R-:W-:Y:S01]  /*1070*/  IABS R98, R65 ;  /* 0x0000004100627213 */ /* 0x000fe20000000000 */
[----:B------:R-:W-:Y:S01]  /*1080*/  IMAD.MOV R12, RZ, RZ, -R7 ;  /* 0x000000ffff0c7224 */ /* 0x000fe200078e0a07 */
[----:B------:R-:W-:Y:S01]  /*1090*/  IABS R104, R59 ;  /* 0x0000003b00687213 */ /* 0x000fe20000000000 */
[----:B------:R-:W-:Y:S01]  /*10a0*/  IMAD.HI.U32 R7, R9, R15, R8 ;  /* 0x0000000f09077227 */ /* 0x000fe200078e0008 */
[----:B------:R-:W-:Y:S02]  /*10b0*/  IABS R15, R231 ;  /* 0x000000e7000f7213 */ /* 0x000fe40000000000 */
[----:B------:R-:W-:Y:S01]  /*10c0*/  IABS R118, R49 ;  /* 0x0000003100767213 */ /* 0x000fe20000000000 */
[----:B------:R-:W-:Y:S01]  /*10d0*/  IMAD R8, R3, R12, R11 ;  /* 0x0000000c03087224 */ /* 0x000fe200078e020b */
[----:B------:R-:W-:Y:S01]  /*10e0*/  IABS R110, R225 ;  /* 0x000000e1006e7213 */ /* 0x000fe20000000000 */
[----:B------:R-:W-:Y:S01]  /*10f0*/  IMAD.HI.U32 R11, R6, R16, RZ ;  /* 0x00000010060b7227 */ /* 0x000fe200078e00ff */
[----:B------:R-:W-:-:S02]  /*1100*/  IABS R122, R41 ;  /* 0x00000029007a7213 */ /* 0x000fc40000000000 */
[----:B------:R-:W-:Y:S01]  /*1110*/  IABS R116, R51 ;  /* 0x0000003300747213 */ /* 0x000fe20000000000 */
[----:B------:R-:W-:Y:S01]  /*1120*/  IMAD.MOV R11, RZ, RZ, -R11 ;  /* 0x000000ffff0b7224 */ /* 0x000fe200078e0a0b */
[----:B------:R-:W-:Y:S01]  /*1130*/  IABS R128, R37 ;  /* 0x0000002500807213 */ /* 0x000fe20000000000 */
[C---:B------:R-:W-:Y:S01]  /*1140*/  IMAD.HI.U32 R9, R6.reuse, R14, RZ ;  /* 0x0000000e06097227 */ /* 0x040fe200078e00ff */
[----:B------:R-:W-:Y:S02]  /*1150*/  IABS R120, R43 ;  /* 0x0000002b00787213 */ /* 0x000fe40000000000 */
[----:B------:R-:W-:Y:S01]  /*1160*/  IABS R138, R0 ;  /* 0x00000000008a7213 */ /* 0x000fe20000000000 */
[----:B------:R-:W-:Y:S01]  /*1170*/  IMAD R16, R3, R11, R16 ;  /* 0x0000000b03107224 */ /* 0x000fe200078e0210 */
[----:B------:R-:W-:Y:S01]  /*1180*/  IABS R13, R229 ;  /* 0x000000e5000d7213 */ /* 0x000fe20000000000 */
[----:B------:R-:W-:Y:S01]  /*1190*/  IMAD.HI.U32 R11, R6, R22, RZ ;  /* 0x00000016060b7227 */ /* 0x000fe200078e00ff */
[----:B------:R-:W-:-:S02]  /*11a0*/  IABS R18, R234 ;  /* 0x000000ea00127213 */ /* 0x000fc40000000000 */
[C---:B------:R-:W-:Y:S01]  /*11b0*/  ISETP.GT.U32.AND P2, PT, R3.reuse, R8, PT ;  /* 0x000000080300720c */ /* 0x040fe20003f44070 */
[----:B------:R-:W-:Y:S01]  /*11c0*/  IMAD.MOV R11, RZ, RZ, -R11 ;  /* 0x000000ffff0b7224 */ /* 0x000fe200078e0a0b */
[----:B------:R-:W-:Y:S01]  /*11d0*/  IABS R28, R239 ;  /* 0x000000ef001c7213 */ /* 0x000fe20000000000 */
[----:B------:R-:W-:Y:S01]  /*11e0*/  IMAD.MOV R9, RZ, RZ, -R9 ;  /* 0x000000ffff097224 */ /* 0x000fe200078e0a09 */
[C---:B------:R-:W-:Y:S01]  /*11f0*/  ISETP.GT.U32.AND P0, PT, R3.reuse, R16, PT ;  /* 0x000000100300720c */ /* 0x040fe20003f04070 */
[C---:B------:R-:W-:Y:S01]  /*1200*/  IMAD R22, R3.reuse, R11, R22 ;  /* 0x0000000b03167224 */ /* 0x040fe200078e0216 */
[----:B------:R-:W-:Y:S01]  /*1210*/  IABS R38, R244 ;  /* 0x000000f400267213 */ /* 0x000fe20000000000 */
[C---:B------:R-:W-:Y:S01]  /*1220*/  IMAD.HI.U32 R11, R6.reuse, R26, RZ ;  /* 0x0000001a060b7227 */ /* 0x040fe200078e00ff */
[----:B------:R-:W-:Y:S02]  /*1230*/  IABS R50, R248 ;  /* 0x000000f800327213 */ /* 0x000fe40000000000 */
[----:B------:R-:W-:Y:S01]  /*1240*/  IABS R60, R252 ;  /* 0x000000fc003c7213 */ /* 0x000fe20000000000 */
[----:B------:R-:W-:Y:S01]  /*1250*/  IMAD.MOV R11, RZ, RZ, -R11 ;  /* 0x000000ffff0b7224 */ /* 0x000fe200078e0a0b */
[----:B------:R-:W-:Y:S01]  /*1260*/  IABS R70, R91 ;  /* 0x0000005b00467213 */ /* 0x000fe20000000000 */
[C---:B------:R-:W-:Y:S01]  /*1270*/  IMAD R12, R3.reuse, R9, R14 ;  /* 0x00000009030c7224 */ /* 0x040fe200078e020e */
[----:B------:R-:W-:Y:S01]  /*1280*/  IABS R80, R83 ;  /* 0x0000005300507213 */ /* 0x000fe20000000000 */
[C---:B------:R-:W-:Y:S01]  /*1290*/  IMAD R26, R3.reuse, R11, R26 ;  /* 0x0000000b031a7224 */ /* 0x040fe200078e021a */
[----:B------:R-:W-:Y:S01]  /*12a0*/  IABS R92, R224 ;  /* 0x000000e0005c7213 */ /* 0x000fe20000000000 */
[----:B------:R-:W-:Y:S01]  /*12b0*/  IMAD.HI.U32 R11, R6, R32, RZ ;  /* 0x00000020060b7227 */ /* 0x000fe200078e00ff */
[----:B------:R-:W-:-:S02]  /*12c0*/  ISETP.GT.U32.AND P5, PT, R3, R12, PT ;  /* 0x0000000c0300720c */ /* 0x000fc40003fa4070 */
        /* <DEDUP_REMOVED lines=13> */
[----:B------:R-:W-:Y:S01]  /*13a0*/  IMAD.MOV R14, RZ, RZ, -R9 ;  /* 0x000000ffff0e7224 */ /* 0x000fe200078e0a09 */
[----:B------:R-:W-:Y:S01]  /*13b0*/  IABS R156, R228 ;  /* 0x000000e4009c7213 */ /* 0x000fe20000000000 */
[----:B------:R-:W-:Y:S01]  /*13c0*/  IMAD R36, R3, R11, R36 ;  /* 0x0000000b03247224 */ /* 0x000fe200078e0224 */
[----:B------:R-:W-:Y:S01]  /*13d0*/  SHF.R.S32.HI R164, RZ, 0x1f, R165 ;  /* 0x0000001fffa47819 */ /* 0x000fe200000114a5 */
[----:B------:R-:W-:-:S03]  /*13e0*/  IMAD.HI.U32 R11, R6, R42, RZ ;  /* 0x0000002a060b7227 */ /* 0x000fc600078e00ff */
[----:B------:R-:W-:Y:S01]  /*13f0*/  SHF.L.U64.HI R164, R165, 0x1, R164 ;  /* 0x00000001a5a47819 */ /* 0x000fe200000102a4 */
[----:B------:R-:W-:Y:S02]  /*1400*/  IMAD.MOV R11, RZ, RZ, -R11 ;  /* 0x000000ffff0b7224 */ /* 0x000fe400078e0a0b */
[----:B------:R-:W-:-:S04]  /*1410*/  IMAD.HI.U32 R9, R6, R20, RZ ;  /* 0x0000001406097227 */ /* 0x000fc800078e00ff */
[----:B------:R-:W-:Y:S02]  /*1420*/  IMAD R42, R3, R11, R42 ;  /* 0x0000000b032a7224 */ /* 0x000fe400078e022a */
[----:B------:R-:W-:-:S04]  /*1430*/  IMAD.HI.U32 R11, R6, R48, RZ ;  /* 0x00000030060b7227 */ /* 0x000fc800078e00ff */
[----:B------:R-:W-:Y:S02]  /*1440*/  IMAD.MOV R11, RZ, RZ, -R11 ;  /* 0x000000ffff0b7224 */ /* 0x000fe400078e0a0b */
[----:B------:R-:W-:Y:S02]  /*1450*/  IMAD.MOV R9, RZ, RZ, -R9 ;  /* 0x000000ffff097224 */ /* 0x000fe400078e0a09 */
[----:B------:R-:W-:Y:S02]  /*1460*/  IMAD R48, R3, R11, R48 ;  /* 0x0000000b03307224 */ /* 0x000fe400078e0230 */
[----:B------:R-:W-:-:S04]  /*1470*/  IMAD.HI.U32 R11, R6, R54, RZ ;  /* 0x00000036060b7227 */ /* 0x000fc800078e00ff */
[----:B------:R-:W-:Y:S02]  /*1480*/  IMAD R20, R3, R9, R20 ;  /* 0x0000000903147224 */ /* 0x000fe400078e0214 */
[----:B------:R-:W-:-:S04]  /*1490*/  IMAD.HI.U32 R9, R6, R24, RZ ;  /* 0x0000001806097227 */ /* 0x000fc800078e00ff */
[----:B------:R-:W-:Y:S02]  /*14a0*/  IMAD.MOV R11, RZ, RZ, -R11 ;  /* 0x000000ffff0b7224 */ /* 0x000fe400078e0a0b */
[C---:B------:R-:W-:Y:S02]  /*14b0*/  IMAD R14, R3.reuse, R14, R15 ;  /* 0x0000000e030e7224 */ /* 0x040fe400078e020f */
[----:B------:R-:W-:Y:S02]  /*14c0*/  IMAD.MOV R15, RZ, RZ, -R9 ;  /* 0x000000ffff0f7224 */ /* 0x000fe400078e0a09 */
[C---:B------:R-:W-:Y:S01]  /*14d0*/  IMAD R54, R3.reuse, R11, R54 ;  /* 0x0000000b03367224 */ /* 0x040fe200078e0236 */
[----:B------:R-:W-:Y:S01]  /*14e0*/  ISETP.GT.U32.AND P4, PT, R3, R14, PT ;  /* 0x0000000e0300720c */ /* 0x000fe20003f84070 */
[----:B------:R-:W-:-:S04]  /*14f0*/  IMAD.HI.U32 R9, R6, R30, RZ ;  /* 0x0000001e06097227 */ /* 0x000fc800078e00ff */
[----:B------:R-:W-:-:S04]  /*1500*/  IMAD.HI.U32 R11, R6, R58, RZ ;  /* 0x0000003a060b7227 */ /* 0x000fc800078e00ff */
[----:B------:R-:W-:Y:S02]  /*1510*/  IMAD.MOV R9, RZ, RZ, -R9 ;  /* 0x000000ffff097224 */ /* 0x000fe400078e0a09 */
[----:B------:R-:W-:Y:S02]  /*1520*/  IMAD.MOV R11, RZ, RZ, -R11 ;  /* 0x000000ffff0b7224 */ /* 0x000fe400078e0a0b */
[C---:B------:R-:W-:Y:S02]  /*1530*/  IMAD R30, R3.reuse, R9, R30 ;  /* 0x00000009031e7224 */ /* 0x040fe400078e021e */
[----:B------:R-:W-:Y:S02]  /*1540*/  IMAD R58, R3, R11, R58 ;  /* 0x0000000b033a7224 */ /* 0x000fe400078e023a */
[----:B------:R-:W-:-:S04]  /*1550*/  IMAD.HI.U32 R9, R6, R34, RZ ;  /* 0x0000002206097227 */ /* 0x000fc800078e00ff */
[----:B------:R-:W-:-:S04]  /*1560*/  IMAD.HI.U32 R11, R6, R64, RZ ;  /* 0x00000040060b7227 */ /* 0x000fc800078e00ff */
[----:B------:R-:W-:Y:S02]  /*1570*/  IMAD R24, R3, R15, R24 ;  /* 0x0000000f03187224 */ /* 0x000fe400078e0218 */
[----:B------:R-:W-:Y:S02]  /*1580*/  IMAD.MOV R15, RZ, RZ, -R9 ;  /* 0x000000ffff0f7224 */ /* 0x000fe400078e0a09 */
[----:B------:R-:W-:Y:S02]  /*1590*/  IMAD.MOV R11, RZ, RZ, -R11 ;  /* 0x000000ffff0b7224 */ /* 0x000fe400078e0a0b */
[----:B------:R-:W-:-:S04]  /*15a0*/  IMAD.HI.U32 R9, R6, R40, RZ ;  /* 0x0000002806097227 */ /* 0x000fc800078e00ff */
[----:B------:R-:W-:Y:S02]  /*15b0*/  IMAD R64, R3, R11, R64 ;  /* 0x0000000b03407224 */ /* 0x000fe400078e0240 */
[----:B------:R-:W-:Y:S02]  /*15c0*/  IMAD.MOV R9, RZ, RZ, -R9 ;  /* 0x000000ffff097224 */ /* 0x000fe400078e0a09 */
[----:B------:R-:W-:-:S04]  /*15d0*/  IMAD.HI.U32 R11, R6, R68, RZ ;  /* 0x00000044060b7227 */ /* 0x000fc800078e00ff */
[----:B------:R-:W-:Y:S02]  /*15e0*/  IMAD R40, R3, R9, R40 ;  /* 0x0000000903287224 */ /* 0x000fe400078e0228 */
[----:B------:R-:W-:Y:S02]  /*15f0*/  IMAD.MOV R11, RZ, RZ, -R11 ;  /* 0x000000ffff0b7224 */ /* 0x000fe400078e0a0b */
[----:B------:R-:W-:-:S04]  /*1600*/  IMAD.HI.U32 R9, R6, R46, RZ ;  /* 0x0000002e06097227 */ /* 0x000fc800078e00ff */
[C---:B------:R-:W-:Y:S02]  /*1610*/  IMAD R34, R3.reuse, R15, R34 ;  /* 0x0000000f03227224 */ /* 0x040fe400078e0222 */
[----:B------:R-:W-:Y:S02]  /*1620*/  IMAD R68, R3, R11, R68 ;  /* 0x0000000b03447224 */ /* 0x000fe400078e0244 */
[----:B------:R-:W-:Y:S02]  /*1630*/  IMAD.MOV R15, RZ, RZ, -R9 ;  /* 0x000000ffff0f7224 */ /* 0x000fe400078e0a09 */
        /* <DEDUP_REMOVED lines=18> */
[C---:B------:R-:W-:Y:S02]  /*1760*/  IMAD R86, R3.reuse, R11, R86 ;  /* 0x0000000b03567224 */ /* 0x040fe400078e0256 */
[----:B------:R-:W-:Y:S02]  /*1770*/  IMAD R56, R3, R15, R56 ;  /* 0x0000000f03387224 */ /* 0x000fe400078e0238 */
[----:B------:R-:W-:-:S04]  /*1780*/  IMAD.HI.U32 R11, R6, R90, RZ ;  /* 0x0000005a060b7227 */ /* 0x000fc800078e00ff */
[----:B------:R-:W-:Y:S02]  /*1790*/  IMAD.MOV R15, RZ, RZ, -R9 ;  /* 0x000000ffff0f7224 */ /* 0x000fe400078e0a09 */
        /* <DEDUP_REMOVED lines=8> */
[----:B------:R-:W-:Y:S02]  /*1820*/  IMAD R66, R3, R15, R66 ;  /* 0x0000000f03427224 */ /* 0x000fe400078e0242 */
        /* <DEDUP_REMOVED lines=10> */
[----:B------:R-:W-:Y:S02]  /*18d0*/  IMAD R76, R3, R15, R76 ;  /* 0x0000000f034c7224 */ /* 0x000fe400078e024c */
        /* <DEDUP_REMOVED lines=32> */
[----:B------:R-:W-:Y:S02]  /*1ae0*/  IMAD R128, R3, R11, R128 ;  /* 0x0000000b03807224 */ /* 0x000fe400078e0280 */
[----:B------:R-:W-:-:S04]  /*1af0*/  IMAD.HI.U32 R11, R6, R138, RZ ;  /* 0x0000008a060b7227 */ /* 0x000fc800078e00ff */
[----:B------:R-:W-:Y:S02]  /*1b00*/  IMAD R120, R3, R15, R120 ;  /* 0x0000000f03787224 */ /* 0x000fe400078e0278 */
[----:B------:R-:W-:Y:S02]  /*1b10*/  IMAD.MOV R15, RZ, RZ, -R11 ;  /* 0x000000ffff0f7224 */ /* 0x000fe400078e0a0b */
[----:B------:R-:W-:-:S04]  /*1b20*/  IMAD.HI.U32 R10, R6, R13, RZ ;  /* 0x0000000d060a7227 */ /* 0x000fc800078e00ff */
[C---:B------:R-:W-:Y:S02]  /*1b30*/  IMAD R138, R3.reuse, R15, R138 ;  /* 0x0000000f038a7224 */ /* 0x040fe400078e028a */
[----:B------:R-:W-:Y:S02]  /*1b40*/  IMAD.MOV R10, RZ, RZ, -R10 ;  /* 0x000000ffff0a7224 */ /* 0x000fe400078e0a0a */
[----:B------:R-:W-:Y:S01]  /*1b50*/  @!P2 IMAD.IADD R8, R8, 0x1, -R3 ;  /* 0x000000010808a824 */ /* 0x000fe200078e0a03 */
[C---:B------:R-:W-:Y:S01]  /*1b60*/  ISETP.GT.U32.AND P1, PT, R3.reuse, R138, PT ;  /* 0x0000008a0300720c */ /* 0x040fe20003f24070 */
[C---:B------:R-:W-:Y:S01]  /*1b70*/  IMAD R10, R3.reuse, R10, R13 ;  /* 0x0000000a030a7224 */ /* 0x040fe200078e020d */
[----:B------:R-:W-:Y:S01]  /*1b80*/  ISETP.GT.U32.AND P2, PT, R3, R22, PT ;  /* 0x000000160300720c */ /* 0x000fe20003f44070 */
[----:B------:R-:W-:-:S03]  /*1b90*/  IMAD.HI.U32 R13, R6, R18, RZ ;  /* 0x00000012060d7227 */ /* 0x000fc600078e00ff */
[C---:B------:R-:W-:Y:S01]  /*1ba0*/  ISETP.GT.U32.AND P3, PT, R3.reuse, R10, PT ;  /* 0x0000000a0300720c */ /* 0x040fe20003f64070 */
[----:B------:R-:W-:Y:S02]  /*1bb0*/  IMAD.MOV R13, RZ, RZ, -R13 ;  /* 0x000000ffff0d7224 */ /* 0x000fe400078e0a0d */
[--C-:B------:R-:W-:Y:S01]  /*1bc0*/  @!P5 IMAD.IADD R12, R12, 0x1, -R3.reuse ;  /* 0x000000010c0cd824 */ /* 0x100fe200078e0a03 */
[C---:B------:R-:W-:Y:S01]  /*1bd0*/  ISETP.GT.U32.AND P5, PT, R3.reuse, R26, PT ;  /* 0x0000001a0300720c */ /* 0x040fe20003fa4070 */
[C---:B------:R-:W-:Y:S02]  /*1be0*/  IMAD R18, R3.reuse, R13, R18 ;  /* 0x0000000d03127224 */ /* 0x040fe400078e0212 */
[----:B------:R-:W-:Y:S01]  /*1bf0*/  @!P1 IMAD.IADD R138, R138, 0x1, -R3 ;  /* 0x000000018a8a9824 */ /* 0x000fe200078e0a03 */
[C---:B------:R-:W-:Y:S01]  /*1c00*/  ISETP.GT.U32.AND P1, PT, R3.reuse, R20, PT ;  /* 0x000000140300720c */ /* 0x040fe20003f24070 */
[----:B------:R-:W-:Y:S01]  /*1c10*/  IMAD.HI.U32 R13, R6, R28, RZ ;  /* 0x0000001c060d7227 */ /* 0x000fe200078e00ff */
[----:B------:R-:W-:-:S03]  /*1c20*/  ISETP.GT.U32.AND P6, PT, R3, R18, PT ;  /* 0x000000120300720c */ /* 0x000fc60003fc4070 */
[----:B------:R-:W-:Y:S01]  /*1c30*/  @!P3 IMAD.IADD R10, R10, 0x1, -R3 ;  /* 0x000000010a0ab824 */ /* 0x000fe200078e0a03 */
[C---:B------:R-:W-:Y:S01]  /*1c40*/  ISETP.GT.U32.AND P3, PT, R3.reuse, R24, PT ;  /* 0x000000180300720c */ /* 0x040fe20003f64070 */
[----:B------:R-:W-:Y:S02]  /*1c50*/  IMAD.MOV R13, RZ, RZ, -R13 ;  /* 0x000000ffff0d7224 */ /* 0x000fe400078e0a0d */
[--C-:B------:R-:W-:Y:S02]  /*1c60*/  @!P4 IMAD.IADD R14, R14, 0x1, -R3.reuse ;  /* 0x000000010e0ec824 */ /* 0x100fe400078e0a03 */
[C---:B------:R-:W-:Y:S02]  /*1c70*/  IMAD R28, R3.reuse, R13, R28 ;  /* 0x0000000d031c7224 */ /* 0x040fe400078e021c */
[--C-:B------:R-:W-:Y:S01]  /*1c80*/  @!P1 IMAD.IADD R20, R20, 0x1, -R3.reuse ;  /* 0x0000000114149824 */ /* 0x100fe200078e0a03 */
[C---:B------:R-:W-:Y:S01]  /*1c90*/  ISETP.GT.U32.AND P1, PT, R3.reuse, R8, PT ;  /* 0x000000080300720c */ /* 0x040fe20003f24070 */
        /* <DEDUP_REMOVED lines=8> */
[----:B------:R-:W-:Y:S01]  /*1d20*/  @!P6 IMAD.IADD R18, R18, 0x1, -R3 ;  /* 0x000000011212e824 */ /* 0x000fe200078e0a03 */
[C---:B------:R-:W-:Y:S01]  /*1d30*/  ISETP.GT.U32.AND P5, PT, R3.reuse, R14, PT ;  /* 0x0000000e0300720c */ /* 0x040fe20003fa4070 */
[----:B------:R-:W-:Y:S01]  /*1d40*/  IMAD.HI.U32 R13, R6, R38, RZ ;  /* 0x00000026060d7227 */ /* 0x000fe200078e00ff */
[----:B------:R-:W-:-:S03]  /*1d50*/  ISETP.GT.U32.AND P6, PT, R3, R138, PT ;  /* 0x0000008a0300720c */ /* 0x000fc60003fc4070 */
        /* <DEDUP_REMOVED lines=11> */
[----:B------:R-:W-:Y:S01]  /*1e10*/  ISETP.GT.U32.AND P5, PT, R3, R26, PT ;  /* 0x0000001a0300720c */ /* 0x000fe20003fa4070 */
[----:B------:R-:W-:-:S02]  /*1e20*/  IMAD.MOV R13, RZ, RZ, -R13 ;  /* 0x000000ffff0d7224 */ /* 0x000fc400078e0a0d */
[--C-:B------:R-:W-:Y:S01]  /*1e30*/  @!P1 IMAD.IADD R20, R20, 0x1, -R3.reuse ;  /* 0x0000000114149824 */ /* 0x100fe200078e0a03 */
[C---:B------:R-:W-:Y:S01]  /*1e40*/  ISETP.GT.U32.AND P1, PT, R3.reuse, R34, PT ;  /* 0x000000220300720c */ /* 0x040fe20003f24070 */
[C---:B------:R-:W-:Y:S02]  /*1e50*/  IMAD R38, R3.reuse, R13, R38 ;  /* 0x0000000d03267224 */ /* 0x040fe400078e0226 */
[--C-:B------:R-:W-:Y:S01]  /*1e60*/  @!P4 IMAD.IADD R16, R16, 0x1, -R3.reuse ;  /* 0x000000011010c824 */ /* 0x100fe200078e0a03 */
[C---:B------:R-:W-:Y:S01]  /*1e70*/  ISETP.GT.U32.AND P4, PT, R3.reuse, R28, PT ;  /* 0x0000001c0300720c */ /* 0x040fe20003f84070 */
[----:B------:R-:W-:Y:S01]  /*1e80*/  @!P0 IMAD.IADD R18, R18, 0x1, -R3 ;  /* 0x0000000112128824 */ /* 0x000fe200078e0a03 */
[----:B------:R-:W-:Y:S01]  /*1e90*/  ISETP.GT.U32.AND P0, PT, R3, R32, PT ;  /* 0x000000200300720c */ /* 0x000fe20003f04070 */
[----:B------:R-:W-:-:S04]  /*1ea0*/  IMAD.HI.U32 R13, R6, R50, RZ ;  /* 0x00000032060d7227 */ /* 0x000fc800078e00ff */
[--C-:B------:R-:W-:Y:S01]  /*1eb0*/  @!P2 IMAD.IADD R22, R22, 0x1, -R3.reuse ;  /* 0x000000011616a824 */ /* 0x100fe200078e0a03 */
[C---:B------:R-:W-:Y:S01]  /*1ec0*/  ISETP.GT.U32.AND P2, PT, R3.reuse, R36, PT ;  /* 0x000000240300720c */ /* 0x040fe20003f44070 */
[--C-:B------:R-:W-:Y:S01]  /*1ed0*/  @!P3 IMAD.IADD R24, R24, 0x1, -R3.reuse ;  /* 0x000000011818b824 */ /* 0x100fe200078e0a03 */
[C---:B------:R-:W-:Y:S01]  /*1ee0*/  ISETP.GT.U32.AND P3, PT, R3.reuse, R38, PT ;  /* 0x000000260300720c */ /* 0x040fe20003f64070 */
[----:B------:R-:W-:Y:S01]  /*1ef0*/  @!P5 IMAD.IADD R26, R26, 0x1, -R3 ;  /* 0x000000011a1ad824 */ /* 0x000fe200078e0a03 */
[C---:B------:R-:W-:Y:S01]  /*1f00*/  ISETP.GT.U32.AND P5, PT, R3.reuse, R40, PT ;  /* 0x000000280300720c */ /* 0x040fe20003fa4070 */
[----:B------:R-:W-:Y:S02]  /*1f10*/  IMAD.MOV R13, RZ, RZ, -R13 ;  /* 0x000000ffff0d7224 */ /* 0x000fe400078e0a0d */
[----:B------:R-:W-:Y:S02]  /*1f20*/  @!P1 IMAD.IADD R34, R34, 0x1, -R3 ;  /* 0x0000000122229824 */ /* 0x000fe400078e0a03 */
[----:B------:R-:W-:-:S02]  /*1f30*/  IMAD R50, R3, R13, R50 ;  /* 0x0000000d03327224 */ /* 0x000fc400078e0232 */
        /* <DEDUP_REMOVED lines=43> */
[----:B------:R-:W-:-:S02]  /*21f0*/  IMAD R60, R3, R13, R60 ;  /* 0x0000000d033c7224 */ /* 0x000fc400078e023c */
[----:B------:R-:W-:-:S04]  /*2200*/  IMAD.HI.U32 R13, R6, R70, RZ ;  /* 0x00000046060d7227 */ /* 0x000fc800078e00ff */
[----:B------:R-:W-:Y:S02]  /*2210*/  IMAD.MOV R13, RZ, RZ, -R13 ;  /* 0x000000ffff0d7224 */ /* 0x000fe400078e0a0d */
[--C-:B------:R-:W-:Y:S01]  /*2220*/  @!P1 IMAD.IADD R50, R50, 0x1, -R3.reuse ;  /* 0x0000000132329824 */ /* 0x100fe200078e0a03 */
[C---:B------:R-:W-:Y:S01]  /*2230*/  ISETP.GT.U32.AND P1, PT, R3.reuse, R64, PT ;  /* 0x000000400300720c */ /* 0x040fe20003f24070 */
        /* <DEDUP_REMOVED lines=112> */
[----:B------:R-:W-:Y:S02]  /*2940*/  IMAD.MOV R13, RZ, RZ, -R13 ;  /* 0x000000ffff0d7224 */ /* 0x000fe400078e0a0d */
[----:B------:R-:W-:Y:S02]  /*2950*/  IMAD R126, R3, R9, R126 ;  /* 0x00000009037e7224 */ /* 0x000fe400078e027e */
[----:B------:R-:W-:-:S04]  /*2960*/  IMAD.HI.U32 R9, R6, R130, RZ ;  /* 0x0000008206097227 */ /* 0x000fc800078e00ff */
[C---:B------:R-:W-:Y:S02]  /*2970*/  IMAD R124, R3.reuse, R13, R124 ;  /* 0x0000000d037c7224 */ /* 0x040fe400078e027c */
[----:B------:R-:W-:Y:S01]  /*2980*/  @!P1 IMAD.IADD R96, R96, 0x1, -R3 ;  /* 0x0000000160609824 */ /* 0x000fe200078e0a03 */
[C---:B------:R-:W-:Y:S01]  /*2990*/  ISETP.GT.U32.AND P1, PT, R3.reuse, R110, PT ;  /* 0x0000006e0300720c */ /* 0x040fe20003f24070 */
[----:B------:R-:W-:Y:S02]  /*29a0*/  IMAD.MOV R13, RZ, RZ, -R9 ;  /* 0x000000ffff0d7224 */ /* 0x000fe400078e0a09 */
        /* <DEDUP_REMOVED lines=11> */
[----:B------:R-:W-:Y:S02]  /*2a60*/  IMAD.MOV R9, RZ, RZ, -R9 ;  /* 0x000000ffff097224 */ /* 0x000fe400078e0a09 */
[----:B------:R-:W-:-:S04]  /*2a70*/  IMAD.HI.U32 R11, R6, R132, RZ ;  /* 0x00000084060b7227 */ /* 0x000fc800078e00ff */
[C---:B------:R-:W-:Y:S01]  /*2a80*/  IMAD R134, R3.reuse, R9, R134 ;  /* 0x0000000903867224 */ /* 0x040fe200078e0286 */
[----:B------:R-:W-:Y:S01]  /*2a90*/  IABS R9, R227 ;  /* 0x000000e300097213 */ /* 0x000fe20000000000 */
[----:B------:R-:W-:Y:S02]  /*2aa0*/  IMAD.MOV R15, RZ, RZ, -R11 ;  /* 0x000000ffff0f7224 */ /* 0x000fe400078e0a0b */
[----:B------:R-:W-:Y:S01]  /*2ab0*/  @!P1 IMAD.IADD R110, R110, 0x1, -R3 ;  /* 0x000000016e6e9824 */ /* 0x000fe200078e0a03 */
[C---:B------:R-:W-:Y:S01]  /*2ac0*/  ISETP.GT.U32.AND P1, PT, R3.reuse, R124, PT ;  /* 0x0000007c0300720c */ /* 0x040fe20003f24070 */
[----:B------:R-:W-:Y:S02]  /*2ad0*/  IMAD R130, R3, R13, R130 ;  /* 0x0000000d03827224 */ /* 0x000fe400078e0282 */
[----:B------:R-:W-:-:S04]  /*2ae0*/  IMAD.HI.U32 R11, R6, R136, RZ ;  /* 0x00000088060b7227 */ /* 0x000fc800078e00ff */
        /* <DEDUP_REMOVED lines=16> */
[C---:B------:R-:W-:Y:S02]  /*2bf0*/  IMAD R6, R3.reuse, R6, R9 ;  /* 0x0000000603067224 */ /* 0x040fe400078e0209 */
[----:B------:R-:W-:Y:S02]  /*2c00*/  IMAD.MOV R11, RZ, RZ, -R11 ;  /* 0x000000ffff0b7224 */ /* 0x000fe400078e0a0b */
[----:B------:R-:W-:Y:S02]  /*2c10*/  IMAD.MOV R7, RZ, RZ, -R7 ;  /* 0x000000ffff077224 */ /* 0x000fe400078e0a07 */
[----:B------:R-:W-:Y:S01]  /*2c20*/  @!P1 IMAD.IADD R124, R124, 0x1, -R3 ;  /* 0x000000017c7c9824 */ /* 0x000fe200078e0a03 */
[C---:B------:R-:W-:Y:S01]  /*2c30*/  ISETP.GT.U32.AND P1, PT, R3.reuse, R6, PT ;  /* 0x000000060300720c */ /* 0x040fe20003f24070 */
[----:B------:R-:W-:Y:S02]  /*2c40*/  IMAD R136, R3, R11, R136 ;  /* 0x0000000b03887224 */ /* 0x000fe400078e0288 */
[----:B------:R-:W-:-:S02]  /*2c50*/  IMAD R156, R5, R7, R156 ;  /* 0x00000007059c7224 */ /* 0x000fc400078e029c */
[--C-:B------:R-:W-:Y:S01]  /*2c60*/  @!P6 IMAD.IADD R114, R114, 0x1, -R3.reuse ;  /* 0x000000017272e824 */ /* 0x100fe200078e0a03 */
[C---:B------:R-:W-:Y:S01]  /*2c70*/  ISETP.GT.U32.AND P6, PT, R3.reuse, R128, PT ;  /* 0x000000800300720c */ /* 0x040fe20003fc4070 */
[--C-:B------:R-:W-:Y:S01]  /*2c80*/  @!P0 IMAD.IADD R122, R122, 0x1, -R3.reuse ;  /* 0x000000017a7a8824 */ /* 0x100fe200078e0a03 */
[----:B------:R-:W-:Y:S01]  /*2c90*/  ISETP.GT.U32.AND P0, PT, R3, R136, PT ;  /* 0x000000880300720c */ /* 0x000fe20003f04070 */
[--C-:B------:R-:W-:Y:S01]  /*2ca0*/  @!P2 IMAD.IADD R126, R126, 0x1, -R3.reuse ;  /* 0x000000017e7ea824 */ /* 0x100fe200078e0a03 */
[----:B------:R-:W-:Y:S01]  /*2cb0*/  ISETP.GT.U32.AND P2, PT, R5, R156, PT ;  /* 0x0000009c0500720c */ /* 0x000fe20003f44070 */
        /* <DEDUP_REMOVED lines=12> */
[----:B------:R-:W-:Y:S01]  /*2d80*/  @!P2 IMAD.IADD R156, R156, 0x1, -R5 ;  /* 0x000000019c9ca824 */ /* 0x000fe200078e0a05 */
[C---:B------:R-:W-:Y:S01]  /*2d90*/  ISETP.GT.U32.AND P2, PT, R3.reuse, R128, PT ;  /* 0x000000800300720c */ /* 0x040fe20003f44070 */
[--C-:B------:R-:W-:Y:S01]  /*2da0*/  @!P3 IMAD.IADD R118, R118, 0x1, -R3.reuse ;  /* 0x000000017676b824 */ /* 0x100fe200078e0a03 */
[C---:B------:R-:W-:Y:S01]  /*2db0*/  ISETP.GT.U32.AND P3, PT, R3.reuse, R130, PT ;  /* 0x000000820300720c */ /* 0x040fe20003f64070 */
        /* <DEDUP_REMOVED lines=9> */
[----:B------:R-:W-:Y:S01]  /*2e50*/  ISETP.GT.U32.AND P0, PT, R3, R136, PT ;  /* 0x000000880300720c */ /* 0x000fe20003f04070 */
[--C-:B------:R-:W-:Y:S01]  /*2e60*/  @!P2 IMAD.IADD R128, R128, 0x1, -R3.reuse ;  /* 0x000000018080a824 */ /* 0x100fe200078e0a03 */
[----:B------:R-:W-:Y:S01]  /*2e70*/  ISETP.GE.AND P2, PT, R219, RZ, PT ;  /* 0x000000ffdb00720c */ /* 0x000fe20003f46270 */
[--C-:B------:R-:W-:Y:S01]  /*2e80*/  @!P3 IMAD.IADD R130, R130, 0x1, -R3.reuse ;  /* 0x000000018282b824 */ /* 0x100fe200078e0a03 */
[----:B------:R-:W-:Y:S01]  /*2e90*/  ISETP.GE.AND P3, PT, R229, RZ, PT ;  /* 0x000000ffe500720c */ /* 0x000fe20003f66270 */
[--C-:B------:R-:W-:Y:S01]  /*2ea0*/  @!P4 IMAD.IADD R132, R132, 0x1, -R3.reuse ;  /* 0x000000018484c824 */ /* 0x100fe200078e0a03 */
[----:B------:R-:W-:Y:S01]  /*2eb0*/  ISETP.GE.AND P4, PT, R231, RZ, PT ;  /* 0x000000ffe700720c */ /* 0x000fe20003f86270 */
[----:B------:R-:W-:Y:S01]  /*2ec0*/  @!P5 IMAD.IADD R134, R134, 0x1, -R3 ;  /* 0x000000018686d824 */ /* 0x000fe200078e0a03 */
[----:B------:R-:W-:Y:S01]  /*2ed0*/  ISETP.GE.AND P5, PT, R230, RZ, PT ;  /* 0x000000ffe600720c */ /* 0x000fe20003fa6270 */
[----:B------:R-:W-:Y:S01]  /*2ee0*/  @!P1 IMAD.IADD R156, R156, 0x1, -R5 ;  /* 0x000000019c9c9824 */ /* 0x000fe200078e0a05 */
[----:B------:R-:W-:Y:S01]  /*2ef0*/  ISETP.GE.AND P1, PT, R233, RZ, PT ;  /* 0x000000ffe900720c */ /* 0x000fe20003f26270 */
[--C-:B------:R-:W-:Y:S01]  /*2f00*/  @!P6 IMAD.IADD R6, R6, 0x1, -R3.reuse ;  /* 0x000000010606e824 */ /* 0x100fe200078e0a03 */
[----:B------:R-:W-:Y:S01]  /*2f10*/  ISETP.GE.AND P6, PT, R228, RZ, PT ;  /* 0x000000ffe400720c */ /* 0x000fe20003fc6270 */
[----:B------:R-:W-:Y:S01]  /*2f20*/  @!P0 IMAD.IADD R136, R136, 0x1, -R3 ;  /* 0x0000000188888824 */ /* 0x000fe200078e0a03 */
[----:B------:R-:W-:Y:S01]  /*2f30*/  ISETP.GE.AND P0, PT, R234, RZ, PT ;  /* 0x000000ffea00720c */ /* 0x000fe20003f06270 */
[----:B------:R-:W-:Y:S01]  /*2f40*/  @!P2 IMAD.MOV R8, RZ, RZ, -R8 ;  /* 0x000000ffff08a224 */ /* 0x000fe200078e0a08 */
        /* <DEDUP_REMOVED lines=9> */
[----:B------:R-:W-:-:S02]  /*2fe0*/  @!P6 IMAD.MOV R156, RZ, RZ, -R156 ;  /* 0x000000ffff9ce224 */ /* 0x000fc400078e0a9c */
        /* <DEDUP_REMOVED lines=12> */
[----:B------:R-:W-:-:S02]  /*30b0*/  IMAD.SHL.U32 R165, R165, 0x2, RZ ;  /* 0x00000002a5a57824 */ /* 0x000fc400078e00ff */
        /* <DEDUP_REMOVED lines=11> */
[----:B------:R-:W-:-:S03]  /*3170*/  ISETP.GE.AND P1, PT, R250, RZ, PT ;  /* 0x000000fffa00720c */ /* 0x000fc60003f26270 */
        /* <DEDUP_REMOVED lines=23> */
[----:B------:R-:W-:-:S02]  /*32f0*/  ISETP.GE.AND P1, PT, R85, RZ, PT ;  /* 0x000000ff5500720c */ /* 0x000fc40003f26270 */
[----:B0-----:R-:W0:Y:S01]  /*3300*/  LDC R85, c[0x0][0x3a8] ;  /* 0x0000ea00ff557b82 */ /* 0x001e220000000800 */
        /* <DEDUP_REMOVED lines=24> */
[----:B0-----:R-:W-:-:S02]  /*3490*/  IMAD R2, R2, R85, RZ ;  /* 0x0000005502027224 */ /* 0x001fc400078e02ff */
        /* <DEDUP_REMOVED lines=12> */
[----:B------:R-:W-:-:S02]  /*3560*/  IMAD R217, R4, R85, RZ ;  /* 0x0000005504d97224 */ /* 0x000fc400078e02ff */
        /* <DEDUP_REMOVED lines=23> */
[----:B------:R-:W-:-:S02]  /*36e0*/  ISETP.NE.AND P1, PT, R107, RZ, PT ;  /* 0x000000ff6b00720c */ /* 0x000fc40003f25270 */
[----:B------:R-:W-:Y:S01]  /*36f0*/  LOP3.LUT R107, RZ, R107, RZ, 0x33, !PT ;  /* 0x0000006bff6b7212 */ /* 0x000fe200078e33ff */
[----:B------:R-:W-:Y:S01]  /*3700*/  @!P0 IMAD.MOV R132, RZ, RZ, -R132 ;  /* 0x000000ffff848224 */ /* 0x000fe200078e0a84 */
[----:B------:R-:W-:Y:S01]  /*3710*/  ISETP.NE.AND P0, PT, R106, RZ, PT ;  /* 0x000000ff6a00720c */ /* 0x000fe20003f05270 */
[----:B------:R-:W-:Y:S01]  /*3720*/  @!P2 IMAD.MOV R134, RZ, RZ, -R134 ;  /* 0x000000ffff86a224 */ /* 0x000fe200078e0a86 */
[C---:B------:R-:W-:Y:S01]  /*3730*/  SEL R8, R107.reuse, R8, !P1 ;  /* 0x000000086b087207 */ /* 0x040fe20004800000 */
[----:B------:R-:W-:Y:S01]  /*3740*/  @!P3 IMAD.MOV R136, RZ, RZ, -R136 ;  /* 0x000000ffff88b224 */ /* 0x000fe200078e0a88 */
[C---:B------:R-:W-:Y:S01]  /*3750*/  SEL R12, R107.reuse, R12, !P1 ;  /* 0x0000000c6b0c7207 */ /* 0x040fe20004800000 */
[----:B------:R-:W-:Y:S01]  /*3760*/  @!P4 IMAD.MOV R138, RZ, RZ, -R138 ;  /* 0x000000ffff8ac224 */ /* 0x000fe200078e0a8a */
[C---:B------:R-:W-:Y:S01]  /*3770*/  SEL R14, R107.reuse, R14, !P1 ;  /* 0x0000000e6b0e7207 */ /* 0x040fe20004800000 */
[----:B------:R-:W-:Y:S01]  /*3780*/  @!P5 IMAD.MOV R6, RZ, RZ, -R6 ;  /* 0x000000ffff06d224 */ /* 0x000fe200078e0a06 */
[C---:B------:R-:W-:Y:S01]  /*3790*/  SEL R10, R107.reuse, R10, !P1 ;  /* 0x0000000a6b0a7207 */ /* 0x040fe20004800000 */
[----:B-1----:R-:W-:Y:S01]  /*37a0*/  IMAD R8, R8, UR6, RZ ;  /* 0x0000000608087c24 */ /* 0x002fe2000f8e02ff */
[C---:B------:R-:W-:Y:S01]  /*37b0*/  SEL R16, R107.reuse, R16, !P1 ;  /* 0x000000106b107207 */ /* 0x040fe20004800000 */
[----:B------:R-:W-:Y:S01]  /*37c0*/  IMAD R7, R12, UR6, RZ ;  /* 0x000000060c077c24 */ /* 0x000fe2000f8e02ff */
        /* <DEDUP_REMOVED lines=94> */
[----:B------:R-:W-:Y:S01]  /*3db0*/  SEL R167, R107, R118, !P1 ;  /* 0x000000766ba77207 */ /* 0x000fe20004800000 */
        /* <DEDUP_REMOVED lines=9> */
[----:B------:R-:W-:Y:S01]  /*3e50*/  SEL R179, R107, R128, !P1 ;  /* 0x000000806bb37207 */ /* 0x000fe20004800000 */
        /* <DEDUP_REMOVED lines=9> */
[----:B------:R-:W-:Y:S01]  /*3ef0*/  SEL R173, R107, R6, !P1 ;  /* 0x000000066bad7207 */ /* 0x000fe20004800000 */
[----:B------:R-:W-:Y:S01]  /*3f00*/  IMAD R181, R181, UR6, RZ ;  /* 0x00000006b5b57c24 */ /* 0x000fe2000f8e02ff */
[----:B------:R-:W-:Y:S01]  /*3f10*/  SEL R185, R107, R138, !P1 ;  /* 0x0000008a6bb97207 */ /* 0x000fe20004800000 */
[----:B------:R-:W-:Y:S01]  /*3f20*/  IMAD R172, R172, UR6, RZ ;  /* 0x00000006acac7c24 */ /* 0x000fe2000f8e02ff */
[C---:B----4-:R-:W-:Y:S01]  /*3f30*/  LEA R216, P1, R2.reuse, UR12, 0x1 ;  /* 0x0000000c02d87c11 */ /* 0x050fe2000f8208ff */
[----:B------:R-:W-:Y:S01]  /*3f40*/  IMAD R183, R183, UR6, RZ ;  /* 0x00000006b7b77c24 */ /* 0x000fe2000f8e02ff */
[----:B------:R-:W-:Y:S01]  /*3f50*/  LEA R6, P2, R7, UR14, 0x1 ;  /* 0x0000000e07067c11 */ /* 0x000fe2000f8408ff */
[----:B------:R-:W-:Y:S01]  /*3f60*/  IMAD R173, R173, UR6, RZ ;  /* 0x00000006adad7c24 */ /* 0x000fe2000f8e02ff */
[----:B------:R-:W-:Y:S01]  /*3f70*/  LEA.HI.X.SX32 R215, R2, UR13, 0x1, P1 ;  /* 0x0000000d02d77c11 */ /* 0x000fe200088f0eff */
[----:B------:R-:W-:Y:S01]  /*3f80*/  IMAD R185, R185, UR6, RZ ;  /* 0x00000006b9b97c24 */ /* 0x000fe2000f8e02ff */
[----:B------:R-:W-:Y:S01]  /*3f90*/  LEA R162, P1, R8, UR14, 0x1 ;  /* 0x0000000e08a27c11 */ /* 0x000fe2000f8208ff */
[----:B------:R-:W0:Y:S01]  /*3fa0*/  LDCU UR6, c[0x0][0x3a4] ;  /* 0x00007480ff0677ac */ /* 0x000e220008000800 */
[----:B------:R-:W-:-:S02]  /*3fb0*/  LEA R3, P4, R14, UR14, 0x1 ;  /* 0x0000000e0e037c11 */ /* 0x000fc4000f8808ff */
[----:B------:R-:W-:Y:S02]  /*3fc0*/  CS2R R110, SRZ ;  /* 0x00000000006e7805 */ /* 0x000fe4000001ff00 */
[----:B------:R-:W-:Y:S02]  /*3fd0*/  LEA R161, P6, R10, UR14, 0x1 ;  /* 0x0000000e0aa17c11 */ /* 0x000fe4000f8c08ff */
[----:B------:R-:W-:Y:S02]  /*3fe0*/  LEA R9, P5, R16, UR14, 0x1 ;  /* 0x0000000e10097c11 */ /* 0x000fe4000f8a08ff */
[----:B------:R-:W-:Y:S02]  /*3ff0*/  LEA.HI.X.SX32 R166, R8, UR15, 0x1, P1 ;  /* 0x0000000f08a67c11 */ /* 0x000fe400088f0eff */
[----:B------:R-:W-:Y:S02]  /*4000*/  LEA.HI.X.SX32 R7, R7, UR15, 0x1, P2 ;  /* 0x0000000f07077c11 */ /* 0x000fe400090f0eff */
[----:B------:R-:W-:-:S02]  /*4010*/  LEA.HI.X.SX32 R4, R14, UR15, 0x1, P4 ;  /* 0x0000000f0e047c11 */ /* 0x000fc4000a0f0eff */
[----:B------:R-:W-:Y:S02]  /*4020*/  LEA R5, P3, R18, UR14, 0x1 ;  /* 0x0000000e12057c11 */ /* 0x000fe4000f8608ff */
[----:B------:R-:W-:Y:S02]  /*4030*/  LEA R12, P1, R20, UR14, 0x1 ;  /* 0x0000000e140c7c11 */ /* 0x000fe4000f8208ff */
[----:B------:R-:W-:Y:S02]  /*4040*/  LEA R186, P2, R22, UR14, 0x1 ;  /* 0x0000000e16ba7c11 */ /* 0x000fe4000f8408ff */
[----:B------:R-:W-:Y:S02]  /*4050*/  LEA R15, P4, R24, UR14, 0x1 ;  /* 0x0000000e180f7c11 */ /* 0x000fe4000f8808ff */
[----:B------:R-:W-:Y:S02]  /*4060*/  LEA.HI.X.SX32 R2, R10, UR15, 0x1, P6 ;  /* 0x0000000f0a027c11 */ /* 0x000fe4000b0f0eff */
[----:B------:R-:W-:-:S02]  /*4070*/  LEA.HI.X.SX32 R10, R16, UR15, 0x1, P5 ;  /* 0x0000000f100a7c11 */ /* 0x000fc4000a8f0eff */
[----:B------:R-:W-:Y:S02]  /*4080*/  LEA.HI.X.SX32 R176, R18, UR15, 0x1, P3 ;  /* 0x0000000f12b07c11 */ /* 0x000fe400098f0eff */
[----:B------:R-:W-:Y:S02]  /*4090*/  LEA.HI.X.SX32 R13, R20, UR15, 0x1, P1 ;  /* 0x0000000f140d7c11 */ /* 0x000fe400088f0eff */
[----:B------:R-:W-:Y:S02]  /*40a0*/  LEA.HI.X.SX32 R8, R22, UR15, 0x1, P2 ;  /* 0x0000000f16087c11 */ /* 0x000fe400090f0eff */
[----:B------:R-:W-:Y:S02]  /*40b0*/  LEA.HI.X.SX32 R16, R24, UR15, 0x1, P4 ;  /* 0x0000000f18107c11 */ /* 0x000fe4000a0f0eff */
[----:B------:R-:W-:Y:S02]  /*40c0*/  LEA R187, P5, R26, UR14, 0x1 ;  /* 0x0000000e1abb7c11 */ /* 0x000fe4000f8a08ff */
[----:B------:R-:W-:-:S02]  /*40d0*/  LEA R18, P3, R28, UR14, 0x1 ;  /* 0x0000000e1c127c11 */ /* 0x000fc4000f8608ff */
[----:B------:R-:W-:Y:S02]  /*40e0*/  LEA R188, P1, R30, UR14, 0x1 ;  /* 0x0000000e1ebc7c11 */ /* 0x000fe4000f8208ff */
[----:B------:R-:W-:Y:S02]  /*40f0*/  LEA R21, P2, R32, UR14, 0x1 ;  /* 0x0000000e20157c11 */ /* 0x000fe4000f8408ff */
[----:B------:R-:W-:Y:S02]  /*4100*/  LEA R189, P4, R34, UR14, 0x1 ;  /* 0x0000000e22bd7c11 */ /* 0x000fe4000f8808ff */
[----:B------:R-:W-:Y:S02]  /*4110*/  LEA.HI.X.SX32 R11, R26, UR15, 0x1, P5 ;  /* 0x0000000f1a0b7c11 */ /* 0x000fe4000a8f0eff */
[----:B------:R-:W-:Y:S02]  /*4120*/  LEA.HI.X.SX32 R19, R28, UR15, 0x1, P3 ;  /* 0x0000000f1c137c11 */ /* 0x000fe400098f0eff */
[----:B------:R-:W-:-:S02]  /*4130*/  LEA.HI.X.SX32 R14, R30, UR15, 0x1, P1 ;  /* 0x0000000f1e0e7c11 */ /* 0x000fc400088f0eff */
[----:B------:R-:W-:Y:S02]  /*4140*/  LEA.HI.X.SX32 R22, R32, UR15, 0x1, P2 ;  /* 0x0000000f20167c11 */ /* 0x000fe400090f0eff */
[----:B------:R-:W-:Y:S02]  /*4150*/  LEA.HI.X.SX32 R17, R34, UR15, 0x1, P4 ;  /* 0x0000000f22117c11 */ /* 0x000fe4000a0f0eff */
[----:B------:R-:W-:Y:S02]  /*4160*/  LEA R24, P5, R36, UR14, 0x1 ;  /* 0x0000000e24187c11 */ /* 0x000fe4000f8a08ff */
[----:B------:R-:W-:Y:S02]  /*4170*/  LEA R190, P3, R38, UR14, 0x1 ;  /* 0x0000000e26be7c11 */ /* 0x000fe4000f8608ff */
[----:B------:R-:W-:Y:S02]  /*4180*/  LEA R27, P1, R40, UR14, 0x1 ;  /* 0x0000000e281b7c11 */ /* 0x000fe4000f8208ff */
[----:B------:R-:W-:-:S02]  /*4190*/  LEA R191, P2, R42, UR14, 0x1 ;  /* 0x0000000e2abf7c11 */ /* 0x000fc4000f8408ff */
[----:B------:R-:W-:Y:S02]  /*41a0*/  LEA R30, P4, R46, UR14, 0x1 ;  /* 0x0000000e2e1e7c11 */ /* 0x000fe4000f8808ff */
[----:B------:R-:W-:Y:S02]  /*41b0*/  LEA.HI.X.SX32 R25, R36, UR15, 0x1, P5 ;  /* 0x0000000f24197c11 */ /* 0x000fe4000a8f0eff */
[----:B------:R-:W-:Y:S02]  /*41c0*/  LEA.HI.X.SX32 R20, R38, UR15, 0x1, P3 ;  /* 0x0000000f26147c11 */ /* 0x000fe400098f0eff */
[----:B------:R-:W-:Y:S02]  /*41d0*/  LEA.HI.X.SX32 R28, R40, UR15, 0x1, P1 ;  /* 0x0000000f281c7c11 */ /* 0x000fe400088f0eff */
[----:B------:R-:W-:Y:S02]  /*41e0*/  LEA.HI.X.SX32 R23, R42, UR15, 0x1, P2 ;  /* 0x0000000f2a177c11 */ /* 0x000fe400090f0eff */
[----:B------:R-:W-:-:S02]  /*41f0*/  LEA.HI.X.SX32 R31, R46, UR15, 0x1, P4 ;  /* 0x0000000f2e1f7c11 */ /* 0x000fc4000a0f0eff */
[----:B------:R-:W-:Y:S02]  /*4200*/  CS2R R46, SRZ ;  /* 0x00000000002e7805 */ /* 0x000fe4000001ff00 */
[----:B------:R-:W-:Y:S02]  /*4210*/  LEA R192, P5, R48, UR14, 0x1 ;  /* 0x0000000e30c07c11 */ /* 0x000fe4000f8a08ff */
[----:B------:R-:W-:Y:S02]  /*4220*/  LEA R33, P3, R50, UR14, 0x1 ;  /* 0x0000000e32217c11 */ /* 0x000fe4000f8608ff */
[----:B------:R-:W-:Y:S02]  /*4230*/  LEA R193, P1, R52, UR14, 0x1 ;  /* 0x0000000e34c17c11 */ /* 0x000fe4000f8208ff */
[----:B------:R-:W-:Y:S02]  /*4240*/  LEA R36, P2, R54, UR14, 0x1 ;  /* 0x0000000e36247c11 */ /* 0x000fe4000f8408ff */
[----:B------:R-:W-:-:S02]  /*4250*/  LEA R194, P4, R56, UR14, 0x1 ;  /* 0x0000000e38c27c11 */ /* 0x000fc4000f8808ff */
[----:B------:R-:W-:Y:S02]  /*4260*/  LEA.HI.X.SX32 R26, R48, UR15, 0x1, P5 ;  /* 0x0000000f301a7c11 */ /* 0x000fe4000a8f0eff */
[----:B------:R-:W-:Y:S02]  /*4270*/  CS2R R48, SRZ ;  /* 0x0000000000307805 */ /* 0x000fe4000001ff00 */
[----:B------:R-:W-:Y:S02]  /*4280*/  LEA.HI.X.SX32 R34, R50, UR15, 0x1, P3 ;  /* 0x0000000f32227c11 */ /* 0x000fe400098f0eff */
[----:B------:R-:W-:Y:S02]  /*4290*/  CS2R R50, SRZ ;  /* 0x0000000000327805 */ /* 0x000fe4000001ff00 */
[----:B------:R-:W-:Y:S02]  /*42a0*/  LEA.HI.X.SX32 R29, R52, UR15, 0x1, P1 ;  /* 0x0000000f341d7c11 */ /* 0x000fe400088f0eff */
[----:B------:R-:W-:-:S02]  /*42b0*/  CS2R R52, SRZ ;  /* 0x0000000000347805 */ /* 0x000fc4000001ff00 */
[----:B------:R-:W-:Y:S02]  /*42c0*/  LEA.HI.X.SX32 R37, R54, UR15, 0x1, P2 ;  /* 0x0000000f36257c11 */ /* 0x000fe400090f0eff */
[----:B------:R-:W-:Y:S02]  /*42d0*/  CS2R R54, SRZ ;  /* 0x0000000000367805 */ /* 0x000fe4000001ff00 */
[----:B------:R-:W-:Y:S02]  /*42e0*/  LEA.HI.X.SX32 R32, R56, UR15, 0x1, P4 ;  /* 0x0000000f38207c11 */ /* 0x000fe4000a0f0eff */
[----:B------:R-:W-:Y:S02]  /*42f0*/  CS2R R56, SRZ ;  /* 0x0000000000387805 */ /* 0x000fe4000001ff00 */
[----:B------:R-:W-:Y:S02]  /*4300*/  LEA R39, P5, R58, UR14, 0x1 ;  /* 0x0000000e3a277c11 */ /* 0x000fe4000f8a08ff */
[----:B------:R-:W-:-:S02]  /*4310*/  LEA R195, P3, R60, UR14, 0x1 ;  /* 0x0000000e3cc37c11 */ /* 0x000fc4000f8608ff */
[----:B------:R-:W-:Y:S02]  /*4320*/  LEA R42, P1, R62, UR14, 0x1 ;  /* 0x0000000e3e2a7c11 */ /* 0x000fe4000f8208ff */
[----:B------:R-:W-:Y:S02]  /*4330*/  LEA R196, P2, R64, UR14, 0x1 ;  /* 0x0000000e40c47c11 */ /* 0x000fe4000f8408ff */
[----:B------:R-:W-:Y:S02]  /*4340*/  LEA R125, P4, R66, UR14, 0x1 ;  /* 0x0000000e427d7c11 */ /* 0x000fe4000f8808ff */
[----:B------:R-:W-:Y:S02]  /*4350*/  LEA.HI.X.SX32 R40, R58, UR15, 0x1, P5 ;  /* 0x0000000f3a287c11 */ /* 0x000fe4000a8f0eff */
[----:B------:R-:W-:Y:S02]  /*4360*/  CS2R R58, SRZ ;  /* 0x00000000003a7805 */ /* 0x000fe4000001ff00 */
[----:B------:R-:W-:-:S02]  /*4370*/  LEA.HI.X.SX32 R35, R60, UR15, 0x1, P3 ;  /* 0x0000000f3c237c11 */ /* 0x000fc400098f0eff */
[----:B------:R-:W-:Y:S02]  /*4380*/  CS2R R60, SRZ ;  /* 0x00000000003c7805 */ /* 0x000fe4000001ff00 */
[----:B------:R-:W-:Y:S02]  /*4390*/  LEA.HI.X.SX32 R43, R62, UR15, 0x1, P1 ;  /* 0x0000000f3e2b7c11 */ /* 0x000fe400088f0eff */
[----:B------:R-:W-:Y:S02]  /*43a0*/  CS2R R62, SRZ ;  /* 0x00000000003e7805 */ /* 0x000fe4000001ff00 */
[----:B------:R-:W-:Y:S02]  /*43b0*/  LEA.HI.X.SX32 R38, R64, UR15, 0x1, P2 ;  /* 0x0000000f40267c11 */ /* 0x000fe400090f0eff */
[----:B------:R-:W-:Y:S02]  /*43c0*/  CS2R R64, SRZ ;  /* 0x0000000000407805 */ /* 0x000fe4000001ff00 */
        /* <DEDUP_REMOVED lines=28> */
[----:B------:R-:W-:Y:S01]  /*4590*/  LEA.HI.X.SX32 R133, R86, UR15, 0x1, P2 ;  /* 0x0000000f56857c11 */ /* 0x000fe200090f0eff */
[----:B------:R-:W-:Y:S01]  /*45a0*/  IMAD.SHL.U32 R86, R44, 0x20, RZ ;  /* 0x000000202c567824 */ /* 0x000fe200078e00ff */
[----:B------:R-:W-:Y:S02]  /*45b0*/  LEA.HI.X.SX32 R141, R88, UR15, 0x1, P4 ;  /* 0x0000000f588d7c11 */ /* 0x000fe4000a0f0eff */
[----:B------:R-:W-:-:S02]  /*45c0*/  CS2R R44, SRZ ;  /* 0x00000000002c7805 */ /* 0x000fc4000001ff00 */
[----:B------:R-:W-:Y:S02]  /*45d0*/  LEA R202, P5, R90, UR14, 0x1 ;  /* 0x0000000e5aca7c11 */ /* 0x000fe4000f8a08ff */
[----:B------:R-:W-:Y:S02]  /*45e0*/  CS2R R88, SRZ ;  /* 0x0000000000587805 */ /* 0x000fe4000001ff00 */
        /* <DEDUP_REMOVED lines=24> */
[----:B------:R-:W-:Y:S02]  /*4770*/  LEA.HI.X.SX32 R148, R108, UR15, 0x1, P2 ;  /* 0x0000000f6c947c11 */ /* 0x000fe400090f0eff */
[----:B------:R-:W-:Y:S02]  /*4780*/  CS2R R108, SRZ ;  /* 0x00000000006c7805 */ /* 0x000fe4000001ff00 */
[----:B------:R-:W-:Y:S02]  /*4790*/  LEA.HI.X.SX32 R158, R158, UR15, 0x1, P4 ;  /* 0x0000000f9e9e7c11 */ /* 0x000fe4000a0f0eff */
[----:B------:R-:W-:-:S02]  /*47a0*/  LEA R207, P5, R151, UR14, 0x1 ;  /* 0x0000000e97cf7c11 */ /* 0x000fc4000f8a08ff */
        /* <DEDUP_REMOVED lines=9> */
[----:B------:R-:W-:Y:S02]  /*4840*/  @!P0 LOP3.LUT R156, RZ, R106, RZ, 0x33, !PT ;  /* 0x0000006aff9c8212 */ /* 0x000fe400078e33ff */
[----:B------:R-:W-:Y:S02]  /*4850*/  LEA R174, P5, R169, UR14, 0x1 ;  /* 0x0000000ea9ae7c11 */ /* 0x000fe4000f8a08ff */
[----:B------:R-:W-:Y:S01]  /*4860*/  LEA R210, P3, R177, UR14, 0x1 ;  /* 0x0000000eb1d27c11 */ /* 0x000fe2000f8608ff */
[----:B0-----:R-:W-:Y:S01]  /*4870*/  IMAD R156, R156, UR6, RZ ;  /* 0x000000069c9c7c24 */ /* 0x001fe2000f8e02ff */
[----:B------:R-:W-:-:S02]  /*4880*/  LEA R178, P1, R170, UR14, 0x1 ;  /* 0x0000000eaab27c11 */ /* 0x000fc4000f8208ff */
[----:B------:R-:W-:Y:S01]  /*4890*/  LEA R211, P2, R179, UR14, 0x1 ;  /* 0x0000000eb3d37c11 */ /* 0x000fe2000f8408ff */
[----:B------:R-:W-:Y:S01]  /*48a0*/  IMAD.WIDE R156, R156, 0x2, RZ ;  /* 0x000000029c9c7825 */ /* 0x000fe200078e02ff */
[----:B------:R-:W-:Y:S02]  /*48b0*/  LEA R180, P4, R171, UR14, 0x1 ;  /* 0x0000000eabb47c11 */ /* 0x000fe4000f8808ff */
[----:B------:R-:W-:Y:S02]  /*48c0*/  LOP3.LUT R85, R86, 0x60, RZ, 0xc0, !PT ;  /* 0x0000006056557812 */ /* 0x000fe400078ec0ff */
[----:B------:R-:W-:Y:S02]  /*48d0*/  CS2R R86, SRZ ;  /* 0x0000000000567805 */ /* 0x000fe4000001ff00 */
[----:B------:R-:W-:Y:S02]  /*48e0*/  LEA.HI.X.SX32 R169, R169, UR15, 0x1, P5 ;  /* 0x0000000fa9a97c11 */ /* 0x000fe4000a8f0eff */
[----:B------:R-:W-:Y:S01]  /*48f0*/  LEA.HI.X.SX32 R177, R177, UR15, 0x1, P3 ;  /* 0x0000000fb1b17c11 */ /* 0x000fe200098f0eff */
[----:B------:R0:W-:Y:S01]  /*4900*/  STL [R1+0x80], R85 ;  /* 0x0000805501007387 */ /* 0x0001e20000100800 */
[----:B------:R-:W-:-:S02]  /*4910*/  LEA.HI.X.SX32 R170, R170, UR15, 0x1, P1 ;  /* 0x0000000faaaa7c11 */ /* 0x000fc400088f0eff */
[----:B------:R-:W-:Y:S02]  /*4920*/  LEA.HI.X.SX32 R179, R179, UR15, 0x1, P2 ;  /* 0x0000000fb3b37c11 */ /* 0x000fe400090f0eff */
[----:B------:R-:W-:Y:S02]  /*4930*/  LEA.HI.X.SX32 R171, R171, UR15, 0x1, P4 ;  /* 0x0000000fabab7c11 */ /* 0x000fe4000a0f0eff */
[----:B------:R-:W-:Y:S02]  /*4940*/  LEA R218, P0, R217, UR12, 0x1 ;  /* 0x0000000cd9da7c11 */ /* 0x000fe4000f8008ff */
[----:B------:R-:W-:Y:S02]  /*4950*/  LEA R212, P5, R181, UR14, 0x1 ;  /* 0x0000000eb5d47c11 */ /* 0x000fe4000f8a08ff */
[----:B0-----:R-:W-:Y:S02]  /*4960*/  CS2R R84, SRZ ;  /* 0x0000000000547805 */ /* 0x001fe4000001ff00 */
        /* <DEDUP_REMOVED lines=9> */
[----:B------:R-:W-:-:S07]  /*4a00*/  LEA.HI.X.SX32 R217, R217, UR13, 0x1, P0 ;  /* 0x0000000dd9d97c11 */ /* 0x000fce00080f0eff */
.L_x_2:
[----:B------:R-:W0:Y:S01]  /*4a10*/  S2R R120, SR_TID.X ;  /* 0x0000000000787919 */ /* 0x000e220000002100 */
[----:B------:R-:W-:Y:S02]  /*4a20*/  IADD3 R104, P1, PT, R156, R218, RZ ;  /* 0x000000da9c687210 */ /* 0x000fe40007f3e0ff */
[----:B------:R-:W-:-:S03]  /*4a30*/  PRMT R116, RZ, 0x7610, R116 ;  /* 0x00007610ff747816 */ /* 0x000fc60000000074 */
[----:B------:R-:W-:Y:S01]  /*4a40*/  IMAD.X R105, R157, 0x1, R217, P1 ;  /* 0x000000019d697824 */ /* 0x000fe200008e06d9 */
[----:B0-----:R-:W-:-:S04]  /*4a50*/  SHF.R.U32.HI R106, RZ, 0x4, R120 ;  /* 0x00000004ff6a7819 */ /* 0x001fc80000011678 */
[----:B------:R-:W-:-:S04]  /*4a60*/  SGXT.U32 R106, R106, 0x3 ;  /* 0x000000036a6a781a */ /* 0x000fc80000000000 */
[C---:B------:R-:W-:Y:S02]  /*4a70*/  ISETP.GE.AND P0, PT, R106.reuse, UR8, PT ;  /* 0x000000086a007c0c */ /* 0x040fe4000bf06270 */
[----:B------:R-:W-:-:S04]  /*4a80*/  LOP3.LUT R106, R106, 0x8, RZ, 0xfc, !PT ;  /* 0x000000086a6a7812 */ /* 0x000fc800078efcff */
[----:B------:R-:W-:-:S07]  /*4a90*/  ISETP.GE.AND P2, PT, R106, UR8, PT ;  /* 0x000000086a007c0c */ /* 0x000fce000bf46270 */
[----:B------:R0:W2:Y:S01]  /*4aa0*/  @!P0 LDG.E.U16 R116, desc[UR10][R104.64] ;  /* 0x0000000a68748981 */ /* 0x0000a2000c1e1500 */
[----:B------:R-:W-:Y:S02]  /*4ab0*/  PRMT R117, RZ, 0x7610, R117 ;  /* 0x00007610ff757816 */ /* 0x000fe40000000075 */
[----:B0-----:R-:W-:-:S04]  /*4ac0*/  LOP3.LUT R104, R120, 0xf, RZ, 0xc0, !PT ;  /* 0x0000000f78687812 */ /* 0x001fc800078ec0ff */
[----:B------:R-:W-:Y:S02]  /*4ad0*/  ISETP.GE.AND P0, PT, R104, UR8, PT ;  /* 0x0000000868007c0c */ /* 0x000fe4000bf06270 */
[----:B------:R-:W-:-:S05]  /*4ae0*/  IADD3 R104, P1, PT, R156, R216, RZ ;  /* 0x000000d89c687210 */ /* 0x000fca0007f3e0ff */
[----:B------:R-:W-:-:S05]  /*4af0*/  IMAD.X R105, R157, 0x1, R215, P1 ;  /* 0x000000019d697824 */ /* 0x000fca00008e06d7 */
[----:B------:R0:W3:Y:S01]  /*4b00*/  @!P2 LDG.E.U16 R117, desc[UR10][R104.64] ;  /* 0x0000000a6875a981 */ /* 0x0000e2000c1e1500 */
[----:B------:R-:W-:Y:S02]  /*4b10*/  PRMT R118, RZ, 0x7610, R118 ;  /* 0x00007610ff767816 */ /* 0x000fe40000000076 */
[----:B0-----:R-:W-:-:S05]  /*4b20*/  IADD3 R104, P1, PT, R214, R165, RZ ;  /* 0x000000a5d6687210 */ /* 0x001fca0007f3e0ff */
[----:B------:R-:W-:Y:S01]  /*4b30*/  IMAD.X R105, R185, 0x1, R164, P1 ;  /* 0x00000001b9697824 */ /* 0x000fe200008e06a4 */
[----:B------:R-:W-:Y:S01]  /*4b40*/  BAR.SYNC.DEFER_BLOCKING 0x0 ;  /* 0x0000000000007b1d */ /* 0x000fe20000010000 */
[----:B------:R-:W-:-:S05]  /*4b50*/  PRMT R119, RZ, 0x7610, R119 ;  /* 0x00007610ff777816 */ /* 0x000fca0000000077 */
[----:B------:R0:W4:Y:S02]  /*4b60*/  @!P0 LDG.E.U16 R118, desc[UR10][R104.64] ;  /* 0x0000000a68768981 */ /* 0x000124000c1e1500 */
[----:B0-----:R-:W-:-:S05]  /*4b70*/  IADD3 R104, P1, PT, R184, R165, RZ ;  /* 0x000000a5b8687210 */ /* 0x001fca0007f3e0ff */
[----:B------:R-:W-:-:S05]  /*4b80*/  IMAD.X R105, R173, 0x1, R164, P1 ;  /* 0x00000001ad697824 */ /* 0x000fca00008e06a4 */
[----:B------:R0:W5:Y:S01]  /*4b90*/  @!P0 LDG.E.U16 R119, desc[UR10][R104.64] ;  /* 0x0000000a68778981 */ /* 0x000162000c1e1500 */
[C---:B------:R-:W-:Y:S01]  /*4ba0*/  IADD3 RZ, P1, PT, R5.reuse, R165, RZ ;  /* 0x000000a505ff7210 */ /* 0x040fe20007f3e0ff */
[----:B------:R-:W-:-:S04]  /*4bb0*/  IMAD.IADD R106, R5, 0x1, R165 ;  /* 0x00000001056a7824 */ /* 0x000fc800078e02a5 */
[----:B------:R-:W-:Y:S01]  /*4bc0*/  IMAD.X R107, R176, 0x1, R164, P1 ;  /* 0x00000001b06b7824 */ /* 0x000fe200008e06a4 */
[C---:B------:R-:W-:Y:S02]  /*4bd0*/  IADD3 RZ, P1, PT, R9.reuse, R165, RZ ;  /* 0x000000a509ff7210 */ /* 0x040fe40007f3e0ff */
[----:B0-----:R-:W-:Y:S01]  /*4be0*/  PRMT R104, RZ, 0x7610, R104 ;  /* 0x00007610ff687816 */ /* 0x001fe20000000068 */
[----:B------:R-:W-:Y:S02]  /*4bf0*/  IMAD.IADD R112, R9, 0x1, R165 ;  /* 0x0000000109707824 */ /* 0x000fe400078e02a5 */
[----:B------:R-:W-:-:S03]  /*4c00*/  IMAD.X R113, R10, 0x1, R164, P1 ;  /* 0x000000010a717824 */ /* 0x000fc600008e06a4 */
[----:B------:R0:W5:Y:S01]  /*4c10*/  @!P0 LDG.E.U16 R104, desc[UR10][R106.64] ;  /* 0x0000000a6a688981 */ /* 0x000162000c1e1500 */
[C---:B------:R-:W-:Y:S01]  /*4c20*/  IADD3 RZ, P1, PT, R3.reuse, R165, RZ ;  /* 0x000000a503ff7210 */ /* 0x040fe20007f3e0ff */
[----:B------:R-:W-:Y:S01]  /*4c30*/  IMAD.IADD R114, R3, 0x1, R165 ;  /* 0x0000000103727824 */ /* 0x000fe200078e02a5 */
[----:B0-----:R-:W-:-:S03]  /*4c40*/  PRMT R106, RZ, 0x7610, R106 ;  /* 0x00007610ff6a7816 */ /* 0x001fc6000000006a */
[----:B------:R-:W-:Y:S01]  /*4c50*/  IMAD.X R115, R4, 0x1, R164, P1 ;  /* 0x0000000104737824 */ /* 0x000fe200008e06a4 */
[----:B------:R-:W-:Y:S02]  /*4c60*/  IADD3 RZ, P1, PT, R6, R165, RZ ;  /* 0x000000a506ff7210 */ /* 0x000fe40007f3e0ff */
[----:B------:R0:W5:Y:S01]  /*4c70*/  @!P0 LDG.E.U16 R106, desc[UR10][R112.64] ;  /* 0x0000000a706a8981 */ /* 0x000162000c1e1500 */
[----:B------:R-:W-:Y:S02]  /*4c80*/  PRMT R105, RZ, 0x7610, R105 ;  /* 0x00007610ff697816 */ /* 0x000fe40000000069 */
[----:B0-----:R-:W-:-:S06]  /*4c90*/  PRMT R113, RZ, 0x7610, R113 ;  /* 0x00007610ff717816 */ /* 0x001fcc0000000071 */
[----:B------:R0:W5:Y:S01]  /*4ca0*/  @!P0 LDG.E.U16 R113, desc[UR10][R114.64] ;  /* 0x0000000a72718981 */ /* 0x000162000c1e1500 */
[----:B------:R-:W-:Y:S01]  /*4cb0*/  PRMT R112, RZ, 0x7610, R112 ;  /* 0x00007610ff707816 */ /* 0x000fe20000000070 */
[----:B0-----:R-:W-:Y:S02]  /*4cc0*/  IMAD.IADD R114, R6, 0x1, R165 ;  /* 0x0000000106727824 */ /* 0x001fe400078e02a5 */
[----:B------:R-:W-:Y:S01]  /*4cd0*/  IMAD.X R115, R7, 0x1, R164, P1 ;  /* 0x0000000107737824 */ /* 0x000fe200008e06a4 */
[----:B------:R-:W-:-:S04]  /*4ce0*/  IADD3 RZ, P1, PT, R161, R165, RZ ;  /* 0x000000a5a1ff7210 */ /* 0x000fc80007f3e0ff */
[----:B------:R0:W5:Y:S01]  /*4cf0*/  @!P0 LDG.E.U16 R105, desc[UR10][R114.64] ;  /* 0x0000000a72698981 */ /* 0x000162000c1e1500 */
[----:B------:R-:W-:Y:S01]  /*4d00*/  PRMT R107, RZ, 0x7610, R107 ;  /* 0x00007610ff6b7816 */ /* 0x000fe2000000006b */
[----:B0-----:R-:W-:Y:S02]  /*4d10*/  IMAD.IADD R114, R161, 0x1, R165 ;  /* 0x00000001a1727824 */ /* 0x001fe400078e02a5 */
[----:B------:R-:W-:Y:S01]  /*4d20*/  IMAD.X R115, R2, 0x1, R164, P1 ;  /* 0x0000000102737824 */ /* 0x000fe200008e06a4 */
[----:B------:R-:W-:-:S04]  /*4d30*/  IADD3 RZ, P1, PT, R162, R165, RZ ;  /* 0x000000a5a2ff7210 */ /* 0x000fc80007f3e0ff */
[----:B------:R0:W5:Y:S02]  /*4d40*/  @!P0 LDG.E.U16 R112, desc[UR10][R114.64] ;  /* 0x0000000a72708981 */ /* 0x000164000c1e1500 */
[----:B0-----:R-:W-:Y:S02]  /*4d50*/  IMAD.IADD R114, R162, 0x1, R165 ;  /* 0x00000001a2727824 */ /* 0x001fe400078e02a5 */
[----:B------:R-:W-:-:S05]  /*4d60*/  IMAD.X R115, R166, 0x1, R164, P1 ;  /* 0x00000001a6737824 */ /* 0x000fca00008e06a4 */
[----:B------:R0:W5:Y:S01]  /*4d70*/  @!P0 LDG.E.U16 R107, desc[UR10][R114.64] ;  /* 0x0000000a726b8981 */ /* 0x000162000c1e1500 */
[----:B------:R-:W-:Y:S02]  /*4d80*/  PRMT R232, RZ, 0x7610, R232 ;  /* 0x00007610ffe87816 */ /* 0x000fe400000000e8 */
[----:B0-----:R-:W-:-:S05]  /*4d90*/  IADD3 R114, P1, PT, R213, R165, RZ ;  /* 0x000000a5d5727210 */ /* 0x001fca0007f3e0ff */
[----:B------:R-:W-:-:S05]  /*4da0*/  IMAD.X R115, R183, 0x1, R164, P1 ;  /* 0x00000001b7737824 */ /* 0x000fca00008e06a4 */
[----:B------:R0:W5:Y:S01]  /*4db0*/  @!P0 LDG.E.U16 R232, desc[UR10][R114.64] ;  /* 0x0000000a72e88981 */ /* 0x000162000c1e1500 */
[----:B------:R-:W-:Y:S02]  /*4dc0*/  PRMT R123, RZ, 0x7610, R123 ;  /* 0x00007610ff7b7816 */ /* 0x000fe4000000007b */
[----:B0-----:R-:W-:-:S05]  /*4dd0*/  IADD3 R114, P1, PT, R182, R165, RZ ;  /* 0x000000a5b6727210 */ /* 0x001fca0007f3e0ff */
[----:B------:R-:W-:-:S05]  /*4de0*/  IMAD.X R115, R172, 0x1, R164, P1 ;  /* 0x00000001ac737824 */ /* 0x000fca00008e06a4 */
[----:B------:R0:W5:Y:S01]  /*4df0*/  @!P0 LDG.E.U16 R123, desc[UR10][R114.64] ;  /* 0x0000000a727b8981 */ /* 0x000162000c1e1500 */
[----:B------:R-:W-:Y:S01]  /*4e00*/  PRMT R122, RZ, 0x7610, R122 ;  /* 0x00007610ff7a7816 */ /* 0x000fe2000000007a */
[----:B------:R-:W1:Y:S01]  /*4e10*/  S2UR UR6, SR_CgaCtaId ;  /* 0x00000000000679c3 */ /* 0x000e620000008800 */
[----:B0-----:R-:W-:-:S05]  /*4e20*/  IADD3 R114, P1, PT, R212, R165, RZ ;  /* 0x000000a5d4727210 */ /* 0x001fca0007f3e0ff */
[----:B------:R-:W-:-:S05]  /*4e30*/  IMAD.X R115, R181, 0x1, R164, P1 ;  /* 0x00000001b5737824 */ /* 0x000fca00008e06a4 */
[----:B------:R0:W5:Y:S01]  /*4e40*/  @!P0 LDG.E.U16 R122, desc[UR10][R114.64] ;  /* 0x0000000a727a8981 */ /* 0x000162000c1e1500 */
[----:B------:R-:W-:Y:S01]  /*4e50*/  IMAD.SHL.U32 R121, R120, 0x2, RZ ;  /* 0x0000000278797824 */ /* 0x000fe200078e00ff */
[----:B------:R-:W-:Y:S02]  /*4e60*/  UMOV UR4, 0x400 ;  /* 0x0000040000047882 */ /* 0x000fe40000000000 */
[----:B-1----:R-:W-:Y:S01]  /*4e70*/  ULEA UR4, UR6, UR4, 0x18 ;  /* 0x0000000406047291 */ /* 0x002fe2000f8ec0ff */
[--C-:B0-----:R-:W-:Y:S02]  /*4e80*/  SHF.R.S32.HI R114, RZ, 0x6, R120.reuse ;  /* 0x00000006ff727819 */ /* 0x101fe40000011478 */
[----:B------:R-:W-:Y:S02]  /*4e90*/  PRMT R120, RZ, 0x7610, R120 ;  /* 0x00007610ff787816 */ /* 0x000fe40000000078 */
[----:B------:R-:W-:-:S04]  /*4ea0*/  SGXT R114, R114, 0x1 ;  /* 0x000000017272781a */ /* 0x000fc80000000200 */
[----:B------:R-:W-:-:S04]  /*4eb0*/  LOP3.LUT R114, R114, 0x90, RZ, 0xc0, !PT ;  /* 0x0000009072727812 */ /* 0x000fc800078ec0ff */
[----:B------:R-:W-:Y:S02]  /*4ec0*/  LOP3.LUT R121, R114, 0x7e, R121, 0x78, !PT ;  /* 0x0000007e72797812 */ /* 0x000fe400078e7879 */
[----:B------:R-:W-:-:S05]  /*4ed0*/  IADD3 R114, P1, PT, R180, R165, RZ ;  /* 0x000000a5b4727210 */ /* 0x000fca0007f3e0ff */
[----:B------:R-:W-:-:S05]  /*4ee0*/  IMAD.X R115, R171, 0x1, R164, P1 ;  /* 0x00000001ab737824 */ /* 0x000fca00008e06a4 */
[----:B------:R0:W5:Y:S02]  /*4ef0*/  @!P0 LDG.E.U16 R120, desc[UR10][R114.64] ;  /* 0x0000000a72788981 */ /* 0x000164000c1e1500 */
[----:B0-----:R-:W-:-:S05]  /*4f00*/  IADD3 R114, P1, PT, R211, R165, RZ ;  /* 0x000000a5d3727210 */ /* 0x001fca0007f3e0ff */
[----:B------:R-:W-:Y:S01]  /*4f10*/  IMAD.X R115, R179, 0x1, R164, P1 ;  /* 0x00000001b3737824 */ /* 0x000fe200008e06a4 */
[----:B--2---:R0:W-:Y:S02]  /*4f20*/  STS.U16 [R121+UR4+0x4000], R116 ;  /* 0x0040007479007988 */ /* 0x0041e40008000404 */
[----:B0-----:R-:W-:-:S06]  /*4f30*/  PRMT R116, RZ, 0x7610, R116 ;  /* 0x00007610ff747816 */ /* 0x001fcc0000000074 */
[----:B------:R0:W2:Y:S02]  /*4f40*/  @!P0 LDG.E.U16 R116, desc[UR10][R114.64] ;  /* 0x0000000a72748981 */ /* 0x0000a4000c1e1500 */
[----:B0-----:R-:W-:Y:S02]  /*4f50*/  IADD3 R114, P1, PT, R178, R165, RZ ;  /* 0x000000a5b2727210 */ /* 0x001fe40007f3e0ff */
[----:B---3--:R0:W-:Y:S03]  /*4f60*/  STS.U16 [R121+UR4+0x4100], R117 ;  /* 0x0041007579007988 */ /* 0x0081e60008000404 */
[----:B------:R-:W-:Y:S01]  /*4f70*/  IMAD.X R115, R170, 0x1, R164, P1 ;  /* 0x00000001aa737824 */ /* 0x000fe200008e06a4 */
[----:B0-----:R-:W-:-:S06]  /*4f80*/  PRMT R117, RZ, 0x7610, R117 ;  /* 0x00007610ff757816 */ /* 0x001fcc0000000075 */
[----:B------:R0:W3:Y:S02]  /*4f90*/  @!P0 LDG.E.U16 R117, desc[UR10][R114.64] ;  /* 0x0000000a72758981 */ /* 0x0000e4000c1e1500 */
[----:B0-----:R-:W-:-:S05]  /*4fa0*/  IADD3 R114, P1, PT, R210, R165, RZ ;  /* 0x000000a5d2727210 */ /* 0x001fca0007f3e0ff */
[----:B------:R-:W-:Y:S01]  /*4fb0*/  IMAD.X R115, R177, 0x1, R164, P1 ;  /* 0x00000001b1737824 */ /* 0x000fe200008e06a4 */
[----:B----4-:R0:W-:Y:S02]  /*4fc0*/  STS.U16 [R121+UR4], R118 ;  /* 0x0000007679007988 */ /* 0x0101e40008000404 */
[----:B0-----:R-:W-:-:S06]  /*4fd0*/  PRMT R118, RZ, 0x7610, R118 ;  /* 0x00007610ff767816 */ /* 0x001fcc0000000076 */
[----:B------:R0:W4:Y:S04]  /*4fe0*/  @!P0 LDG.E.U16 R118, desc[UR10][R114.64] ;  /* 0x0000000a72768981 */ /* 0x000128000c1e1500 */
[----:B-----5:R1:W-:Y:S01]  /*4ff0*/  STS.U16 [R121+UR4+0x100], R119 ;  /* 0x0001007779007988 */ /* 0x0203e20008000404 */
[----:B0-----:R-:W-:Y:S02]  /*5000*/  IADD3 R114, P1, PT, R174, R165, RZ ;  /* 0x000000a5ae727210 */ /* 0x001fe40007f3e0ff */
[----:B-1----:R-:W-:-:S03]  /*5010*/  PRMT R119, RZ, 0x7610, R119 ;  /* 0x00007610ff777816 */ /* 0x002fc60000000077 */
[----:B------:R-:W-:-:S05]  /*5020*/  IMAD.X R115, R169, 0x1, R164, P1 ;  /* 0x00000001a9737824 */ /* 0x000fca00008e06a4 */
[----:B------:R0:W5:Y:S02]  /*5030*/  @!P0 LDG.E.U16 R119, desc[UR10][R114.64] ;  /* 0x0000000a72778981 */ /* 0x000164000c1e1500 */
[----:B0-----:R-:W-:-:S05]  /*5040*/  IADD3 R114, P1, PT, R209, R165, RZ ;  /* 0x000000a5d1727210 */ /* 0x001fca0007f3e0ff */
[----:B------:R-:W-:Y:S01]  /*5050*/  IMAD.X R115, R168, 0x1, R164, P1 ;  /* 0x00000001a8737824 */ /* 0x000fe200008e06a4 */
[----:B------:R0:W-:Y:S02]  /*5060*/  STS.U16 [R121+UR4+0x200], R232 ;  /* 0x000200e879007988 */ /* 0x0001e40008000404 */
[----:B0-----:R-:W-:-:S06]  /*5070*/  PRMT R232, RZ, 0x7610, R232 ;  /* 0x00007610ffe87816 */ /* 0x001fcc00000000e8 */
[----:B------:R0:W5:Y:S04]  /*5080*/  @!P0 LDG.E.U16 R232, desc[UR10][R114.64] ;  /* 0x0000000a72e88981 */ /* 0x000168000c1e1500 */
[----:B------:R1:W-:Y:S01]  /*5090*/  STS.U16 [R121+UR4+0x300], R123 ;  /* 0x0003007b79007988 */ /* 0x0003e20008000404 */
[----:B0-----:R-:W-:Y:S02]  /*50a0*/  IADD3 R114, P1, PT, R175, R165, RZ ;  /* 0x000000a5af727210 */ /* 0x001fe40007f3e0ff */
[----:B-1----:R-:W-:-:S03]  /*50b0*/  PRMT R123, RZ, 0x7610, R123 ;  /* 0x00007610ff7b7816 */ /* 0x002fc6000000007b */
[----:B------:R-:W-:-:S05]  /*50c0*/  IMAD.X R115, R167, 0x1, R164, P1 ;  /* 0x00000001a7737824 */ /* 0x000fca00008e06a4 */
[----:B------:R0:W5:Y:S04]  /*50d0*/  @!P0 LDG.E.U16 R123, desc[UR10][R114.64] ;  /* 0x0000000a727b8981 */ /* 0x000168000c1e1500 */
[----:B------:R1:W-:Y:S01]  /*50e0*/  STS.U16 [R121+UR4+0x400], R122 ;  /* 0x0004007a79007988 */ /* 0x0003e20008000404 */
        /* <DEDUP_REMOVED lines=21> */
[----:B----4-:R0:W-:Y:S02]  /*5240*/  STS.U16 [R121+UR4+0x800], R118 ;  /* 0x0008007679007988 */ /* 0x0101e40008000404 */
        /* <DEDUP_REMOVED lines=166> */
[----:B------:R0:W5:Y:S01]  /*5cb0*/  @!P0 LDG.E.U16 R119, desc[UR10][R114.64] ;  /* 0x0000000a72778981 */ /* 0x000162000c1e1500 */
[----:B------:R-:W-:Y:S02]  /*5cc0*/  PRMT R238, RZ, 0x7610, R238 ;  /* 0x00007610ffee7816 */ /* 0x000fe400000000ee */
[----:B0-----:R-:W-:-:S05]  /*5cd0*/  IADD3 R114, P1, PT, R189, R165, RZ ;  /* 0x000000a5bd727210 */ /* 0x001fca0007f3e0ff */
[----:B------:R-:W-:-:S05]  /*5ce0*/  IMAD.X R115, R17, 0x1, R164, P1 ;  /* 0x0000000111737824 */ /* 0x000fca00008e06a4 */
[----:B------:R0:W5:Y:S02]  /*5cf0*/  @!P0 LDG.E.U16 R238, desc[UR10][R114.64] ;  /* 0x0000000a72ee8981 */ /* 0x000164000c1e1500 */
[----:B0-----:R-:W-:-:S05]  /*5d00*/  IADD3 R114, P1, PT, R21, R165, RZ ;  /* 0x000000a515727210 */ /* 0x001fca0007f3e0ff */
[----:B------:R-:W-:Y:S01]  /*5d10*/  IMAD.X R115, R22, 0x1, R164, P1 ;  /* 0x0000000116737824 */ /* 0x000fe200008e06a4 */
[----:B------:R-:W0:Y:S01]  /*5d20*/  S2UR UR7, SR_CgaCtaId ;  /* 0x00000000000779c3 */ /* 0x000e220000008800 */
[----:B------:R-:W-:Y:S04]  /*5d30*/  STS.U16 [R121+UR4+0x3a00], R104 ;  /* 0x003a006879007988 */ /* 0x000fe80008000404 */
[----:B------:R-:W-:Y:S01]  /*5d40*/  STS.U16 [R121+UR4+0x3b00], R106 ;  /* 0x003b006a79007988 */ /* 0x000fe20008000404 */
[----:B------:R-:W-:-:S03]  /*5d50*/  UMOV UR6, 0x400 ;  /* 0x0000040000067882 */ /* 0x000fc60000000000 */
[----:B------:R-:W-:Y:S04]  /*5d60*/  STS.U16 [R121+UR4+0x3c00], R113 ;  /* 0x003c007179007988 */ /* 0x000fe80008000404 */
[----:B------:R-:W-:Y:S04]  /*5d70*/  STS.U16 [R121+UR4+0x3d00], R105 ;  /* 0x003d006979007988 */ /* 0x000fe80008000404 */
[----:B------:R-:W-:Y:S04]  /*5d80*/  STS.U16 [R121+UR4+0x3e00], R112 ;  /* 0x003e007079007988 */ /* 0x000fe80008000404 */
[----:B------:R-:W-:Y:S04]  /*5d90*/  STS.U16 [R121+UR4+0x3f00], R107 ;  /* 0x003f006b79007988 */ /* 0x000fe80008000404 */
[----:B------:R-:W-:Y:S04]  /*5da0*/  STS.U16 [R121+UR4+0x2a00], R232 ;  /* 0x002a00e879007988 */ /* 0x000fe80008000404 */
[----:B------:R1:W-:Y:S02]  /*5db0*/  STS.U16 [R121+UR4+0x2b00], R123 ;  /* 0x002b007b79007988 */ /* 0x0003e40008000404 */
[----:B-1----:R-:W-:-:S06]  /*5dc0*/  PRMT R123, RZ, 0x7610, R123 ;  /* 0x00007610ff7b7816 */ /* 0x002fcc000000007b */
[----:B------:R1:W5:Y:S04]  /*5dd0*/  @!P0 LDG.E.U16 R123, desc[UR10][R114.64] ;  /* 0x0000000a727b8981 */ /* 0x000368000c1e1500 */
[----:B------:R0:W-:Y:S01]  /*5de0*/  STS.U16 [R121+UR4+0x2c00], R122 ;  /* 0x002c007a79007988 */ /* 0x0001e20008000404 */
[----:B-1----:R-:W-:Y:S02]  /*5df0*/  IADD3 R114, P1, PT, R188, R165, RZ ;  /* 0x000000a5bc727210 */ /* 0x002fe40007f3e0ff */
[----:B0-----:R-:W-:-:S03]  /*5e00*/  PRMT R122, RZ, 0x7610, R122 ;  /* 0x00007610ff7a7816 */ /* 0x001fc6000000007a */
        /* <DEDUP_REMOVED lines=27> */
[----:B0-----:R-:W0:Y:S02]  /*5fc0*/  S2R R114, SR_TID.X ;  /* 0x0000000000727919 */ /* 0x001e240000002100 */
[----:B------:R1:W-:Y:S01]  /*5fd0*/  STS.U16 [R121+UR4+0x3200], R238 ;  /* 0x003200ee79007988 */ /* 0x0003e20008000404 */
[----:B------:R-:W-:Y:S01]  /*5fe0*/  ULEA UR6, UR7, UR6, 0x18 ;  /* 0x0000000607067291 */ /* 0x000fe2000f8ec0ff */
[----:B-1----:R-:W1:Y:S01]  /*5ff0*/  LDC R238, c[0x0][0x3a8] ;  /* 0x0000ea00ffee7b82 */ /* 0x002e620000000800 */
[----:B0-----:R-:W-:Y:S01]  /*6000*/  SHF.R.S32.HI R104, RZ, 0x2, R114 ;  /* 0x00000002ff687819 */ /* 0x001fe20000011472 */
[----:B------:R-:W-:-:S03]  /*6010*/  IMAD.SHL.U32 R106, R114, 0x2, RZ ;  /* 0x00000002726a7824 */ /* 0x000fc600078e00ff */
[----:B------:R-:W-:-:S04]  /*6020*/  SGXT R104, R104, 0x1 ;  /* 0x000000016868781a */ /* 0x000fc80000000200 */
[----:B------:R-:W-:Y:S01]  /*6030*/  LOP3.LUT R104, R104, 0x90, RZ, 0xc0, !PT ;  /* 0x0000009068687812 */ /* 0x000fe200078ec0ff */
[----:B------:R-:W-:-:S03]  /*6040*/  IMAD.SHL.U32 R232, R114, 0x20, RZ ;  /* 0x0000002072e87824 */ /* 0x000fc600078e00ff */
[----:B------:R-:W-:Y:S01]  /*6050*/  LOP3.LUT R104, R104, 0x10, R106, 0x78, !PT ;  /* 0x0000001068687812 */ /* 0x000fe200078e786a */
[----:B------:R-:W-:Y:S01]  /*6060*/  IMAD.SHL.U32 R106, R114, 0x8, RZ ;  /* 0x00000008726a7824 */ /* 0x000fe200078e00ff */
[----:B------:R-:W-:-:S04]  /*6070*/  LOP3.LUT R232, R232, 0x60, RZ, 0xc0, !PT ;  /* 0x00000060e8e87812 */ /* 0x000fc800078ec0ff */
[----:B------:R-:W-:Y:S02]  /*6080*/  LOP3.LUT R106, R106, 0x300, RZ, 0xc0, !PT ;  /* 0x000003006a6a7812 */ /* 0x000fe400078ec0ff */
[----:B------:R-:W-:-:S03]  /*6090*/  LOP3.LUT R114, R114, 0x10, RZ, 0xc0, !PT ;  /* 0x0000001072727812 */ /* 0x000fc600078ec0ff */
[----:B------:R-:W-:Y:S02]  /*60a0*/  VIADD R113, R106, UR6 ;  /* 0x000000066a717c36 */ /* 0x000fe40008000000 */
[----:B------:R-:W-:Y:S02]  /*60b0*/  VIADD R106, R232, UR6 ;  /* 0x00000006e86a7c36 */ /* 0x000fe40008000000 */
[C---:B------:R-:W-:Y:S02]  /*60c0*/  IMAD R113, R114.reuse, 0x40, R113 ;  /* 0x0000004072717824 */ /* 0x040fe400078e0271 */
[----:B------:R-:W-:-:S03]  /*60d0*/  IMAD R106, R114, 0x10, R106 ;  /* 0x00000010726a7824 */ /* 0x000fc600078e026a */
[C---:B------:R-:W-:Y:S01]  /*60e0*/  IADD3 R232, PT, PT, R104.reuse, R113, R232 ;  /* 0x0000007168e87210 */ /* 0x040fe20007ffe0e8 */
[----:B------:R-:W-:Y:S01]  /*60f0*/  IMAD.IADD R106, R104, 0x1, R106 ;  /* 0x00000001686a7824 */ /* 0x000fe200078e026a */
[----:B------:R-:W-:Y:S04]  /*6100*/  STS.U16 [R121+UR4+0x3300], R123 ;  /* 0x0033007b79007988 */ /* 0x000fe80008000404 */
[----:B------:R-:W-:Y:S04]  /*6110*/  STS.U16 [R121+UR4+0x3400], R122 ;  /* 0x0034007a79007988 */ /* 0x000fe80008000404 */
[----:B------:R-:W-:Y:S04]  /*6120*/  STS.U16 [R121+UR4+0x3500], R120 ;  /* 0x0035007879007988 */ /* 0x000fe80008000404 */
[----:B--2---:R-:W-:Y:S04]  /*6130*/  STS.U16 [R121+UR4+0x3600], R116 ;  /* 0x0036007479007988 */ /* 0x004fe80008000404 */
[----:B---3--:R-:W-:Y:S04]  /*6140*/  STS.U16 [R121+UR4+0x3700], R117 ;  /* 0x0037007579007988 */ /* 0x008fe80008000404 */
[----:B----4-:R-:W-:Y:S04]  /*6150*/  STS.U16 [R121+UR4+0x3800], R118 ;  /* 0x0038007679007988 */ /* 0x010fe80008000404 */
[----:B-----5:R-:W-:Y:S01]  /*6160*/  STS.U16 [R121+UR4+0x3900], R119 ;  /* 0x0039007779007988 */ /* 0x020fe20008000404 */
[----:B------:R-:W-:Y:S06]  /*6170*/  BAR.SYNC.DEFER_BLOCKING 0x0 ;  /* 0x0000000000007b1d */ /* 0x000fec0000010000 */
[----:B------:R-:W-:Y:S04]  /*6180*/  LDSM.16.MT88.4 R104, [R106+0x4000] ;  /* 0x004000006a68783b */ /* 0x000fe80000004200 */
[----:B------:R-:W0:Y:S04]  /*6190*/  LDSM.16.M88.4 R112, [R232] ;  /* 0x00000000e870783b */ /* 0x000e280000000200 */
[----:B------:R-:W2:Y:S04]  /*61a0*/  LDSM.16.M88.4 R116, [R232+0x800] ;  /* 0x00080000e874783b */ /* 0x000ea80000000200 */
[----:B------:R-:W3:Y:S01]  /*61b0*/  LDSM.16.M88.4 R120, [R232+0x2000] ;  /* 0x00200000e878783b */ /* 0x000ee20000000200 */
[C---:B0-----:R-:W-:Y:S08]  /*61c0*/  HMMA.16816.F32 R44, R104.reuse, R112, R44 ;  /* 0x00000070682c723c */ /* 0x041ff0000000182c */
[C---:B------:R-:W-:Y:S01]  /*61d0*/  HMMA.16816.F32 R48, R104.reuse, R114, R48 ;  /* 0x000000726830723c */ /* 0x040fe20000001830 */
[----:B------:R-:W0:Y:S07]  /*61e0*/  LDSM.16.M88.4 R112, [R232+0x1000] ;  /* 0x00100000e870783b */ /* 0x000e2e0000000200 */
[C---:B--2---:R-:W-:Y:S08]  /*61f0*/  HMMA.16816.F32 R52, R104.reuse, R116, R52 ;  /* 0x000000746834723c */ /* 0x044ff00000001834 */
[C---:B------:R-:W-:Y:S01]  /*6200*/  HMMA.16816.F32 R56, R104.reuse, R118, R56 ;  /* 0x000000766838723c */ /* 0x040fe20000001838 */
[----:B------:R-:W2:Y:S07]  /*6210*/  LDSM.16.M88.4 R116, [R232+0x1800] ;  /* 0x00180000e874783b */ /* 0x000eae0000000200 */
[C---:B---3--:R-:W-:Y:S08]  /*6220*/  HMMA.16816.F32 R76, R104.reuse, R120, R76 ;  /* 0x00000078684c723c */ /* 0x048ff0000000184c */
[C---:B------:R-:W-:Y:S01]  /*6230*/  HMMA.16816.F32 R80, R104.reuse, R122, R80 ;  /* 0x0000007a6850723c */ /* 0x040fe20000001850 */
[----:B------:R-:W3:Y:S07]  /*6240*/  LDSM.16.M88.4 R120, [R232+0x3800] ;  /* 0x00380000e878783b */ /* 0x000eee0000000200 */
[C---:B0-----:R-:W-:Y:S08]  /*6250*/  HMMA.16816.F32 R60, R104.reuse, R112, R60 ;  /* 0x00000070683c723c */ /* 0x041ff0000000183c */
[C---:B------:R-:W-:Y:S01]  /*6260*/  HMMA.16816.F32 R64, R104.reuse, R114, R64 ;  /* 0x000000726840723c */ /* 0x040fe20000001840 */
[----:B------:R-:W0:Y:S07]  /*6270*/  LDSM.16.M88.4 R112, [R232+0x2800] ;  /* 0x00280000e870783b */ /* 0x000e2e0000000200 */
[C---:B--2---:R-:W-:Y:S08]  /*6280*/  HMMA.16816.F32 R68, R104.reuse, R116, R68 ;  /* 0x000000746844723c */ /* 0x044ff00000001844 */
[C---:B------:R-:W-:Y:S01]  /*6290*/  HMMA.16816.F32 R72, R104.reuse, R118, R72 ;  /* 0x000000766848723c */ /* 0x040fe20000001848 */
[----:B------:R-:W2:Y:S07]  /*62a0*/  LDSM.16.M88.4 R116, [R232+0x3000] ;  /* 0x00300000e874783b */ /* 0x000eae0000000200 */
[C---:B---3--:R-:W-:Y:S08]  /*62b0*/  HMMA.16816.F32 R96, R104.reuse, R120, R96 ;  /* 0x000000786860723c */ /* 0x048ff00000001860 */
[C---:B------:R-:W-:Y:S08]  /*62c0*/  HMMA.16816.F32 R100, R104.reuse, R122, R100 ;  /* 0x0000007a6864723c */ /* 0x040ff00000001864 */
[C---:B0-----:R-:W-:Y:S08]  /*62d0*/  HMMA.16816.F32 R108, R104.reuse, R112, R108 ;  /* 0x00000070686c723c */ /* 0x041ff0000000186c */
[C---:B------:R-:W-:Y:S08]  /*62e0*/  HMMA.16816.F32 R84, R104.reuse, R114, R84 ;  /* 0x000000726854723c */ /* 0x040ff00000001854 */
[C---:B--2---:R-:W-:Y:S08]  /*62f0*/  HMMA.16816.F32 R88, R104.reuse, R116, R88 ;  /* 0x000000746858723c */ /* 0x044ff00000001858 */
[----:B------:R-:W-:Y:S01]  /*6300*/  HMMA.16816.F32 R92, R104, R118, R92 ;  /* 0x00000076685c723c */ /* 0x000fe2000000185c */
[----:B------:R-:W-:-:S02]  /*6310*/  IMAD.MOV.U32 R104, RZ, RZ, R162 ;  /* 0x000000ffff687224 */ /* 0x000fc400078e00a2 */
[----:B------:R-:W-:Y:S02]  /*6320*/  IMAD.MOV.U32 R105, RZ, RZ, R166 ;  /* 0x000000ffff697224 */ /* 0x000fe400078e00a6 */
[----:B------:R-:W-:-:S04]  /*6330*/  IMAD.WIDE R104, R163, 0x2, R104 ;  /* 0x00000002a3687825 */ /* 0x000fc800078e0268 */
[----:B------:R-:W-:Y:S02]  /*6340*/  IMAD.MOV.U32 R162, RZ, RZ, R104 ;  /* 0x000000ffffa27224 */ /* 0x000fe400078e0068 */
[----:B------:R-:W-:Y:S02]  /*6350*/  IMAD.MOV.U32 R166, RZ, RZ, R105 ;  /* 0x000000ffffa67224 */ /* 0x000fe400078e0069 */
[----:B------:R-:W-:Y:S02]  /*6360*/  IMAD.MOV.U32 R104, RZ, RZ, R3 ;  /* 0x000000ffff687224 */ /* 0x000fe400078e0003 */
        /* <DEDUP_REMOVED lines=31> */
[----:B------:R-:W-:Y:S02]  /*6560*/  IMAD.MOV.U32 R104, RZ, RZ, R190 ;  /* 0x000000ffff687224 */ /* 0x000fe400078e00be */
[----:B------:R-:W-:-:S02]  /*6570*/  IMAD.MOV.U32 R105, RZ, RZ, R20 ;  /* 0x000000ffff697224 */ /* 0x000fc400078e0014 */
[----:B------:R-:W-:-:S04]  /*6580*/  IMAD.WIDE R106, R163, 0x2, R106 ;  /* 0x00000002a36a7825 */ /* 0x000fc800078e026a */
[----:B------:R-:W-:-:S04]  /*6590*/  IMAD.WIDE R104, R163, 0x2, R104 ;  /* 0x00000002a3687825 */ /* 0x000fc800078e0268 */
[----:B------:R-:W-:Y:S02]  /*65a0*/  IMAD.MOV.U32 R161, RZ, RZ, R106 ;  /* 0x000000ffffa17224 */ /* 0x000fe400078e006a */
[----:B------:R-:W-:Y:S02]  /*65b0*/  IMAD.MOV.U32 R2, RZ, RZ, R107 ;  /* 0x000000ffff027224 */ /* 0x000fe400078e006b */
[----:B------:R-:W-:Y:S02]  /*65c0*/  IMAD.MOV.U32 R190, RZ, RZ, R104 ;  /* 0x000000ffffbe7224 */ /* 0x000fe400078e0068 */
[----:B------:R-:W-:Y:S02]  /*65d0*/  IMAD.MOV.U32 R20, RZ, RZ, R105 ;  /* 0x000000ffff147224 */ /* 0x000fe400078e0069 */
[----:B------:R-:W-:Y:S02]  /*65e0*/  IMAD.MOV.U32 R106, RZ, RZ, R9 ;  /* 0x000000ffff6a7224 */ /* 0x000fe400078e0009 */
[----:B------:R-:W-:-:S02]  /*65f0*/  IMAD.MOV.U32 R107, RZ, RZ, R10 ;  /* 0x000000ffff6b7224 */ /* 0x000fc400078e000a */
[----:B------:R-:W-:Y:S02]  /*6600*/  IMAD.MOV.U32 R104, RZ, RZ, R27 ;  /* 0x000000ffff687224 */ /* 0x000fe400078e001b */
[----:B------:R-:W-:Y:S02]  /*6610*/  IMAD.MOV.U32 R105, RZ, RZ, R28 ;  /* 0x000000ffff697224 */ /* 0x000fe400078e001c */
        /* <DEDUP_REMOVED lines=211> */
[----:B------:R-:W-:Y:S01]  /*7350*/  IMAD.WIDE R104, R163, 0x2, R104 ;  /* 0x00000002a3687825 */ /* 0x000fe200078e0268 */
[----:B------:R-:W-:-:S03]  /*7360*/  UIADD3 UR5, UPT, UPT, UR5, -0x1, URZ ;  /* 0xffffffff05057890 */ /* 0x000fc6000fffe0ff */
        /* <DEDUP_REMOVED lines=8> */
[----:B------:R-:W-:Y:S01]  /*73f0*/  IMAD.WIDE R106, R163, 0x2, R106 ;  /* 0x00000002a36a7825 */ /* 0x000fe200078e026a */
[----:B------:R-:W-:-:S03]  /*7400*/  UISETP.NE.U32.AND UP0, UPT, UR5, URZ, UPT ;  /* 0x000000ff0500728c */ /* 0x000fc6000bf05070 */
        /* <DEDUP_REMOVED lines=11> */
[----:B-1----:R-:W-:Y:S02]  /*74c0*/  IMAD.SHL.U32 R238, R238, 0x10, RZ ;  /* 0x00000010eeee7824 */ /* 0x002fe400078e00ff */
[----:B------:R-:W-:Y:S01]  /*74d0*/  IMAD.WIDE R6, R163, 0x2, R6 ;  /* 0x00000002a3067825 */ /* 0x000fe200078e0206 */
[----:B------:R-:W-:-:S03]  /*74e0*/  UIADD3 UR8, UPT, UPT, UR8, -0x10, URZ ;  /* 0xfffffff008087890 */ /* 0x000fc6000fffe0ff */
[----:B------:R-:W-:-:S04]  /*74f0*/  IMAD.WIDE R12, R163, 0x2, R12 ;  /* 0x00000002a30c7825 */ /* 0x000fc800078e020c */
[----:B------:R-:W-:-:S04]  /*7500*/  IMAD.WIDE R18, R163, 0x2, R18 ;  /* 0x00000002a3127825 */ /* 0x000fc800078e0212 */
[----:B------:R-:W-:-:S04]  /*7510*/  IMAD.WIDE R24, R163, 0x2, R24 ;  /* 0x00000002a3187825 */ /* 0x000fc800078e0218 */
[----:B------:R-:W-:-:S04]  /*7520*/  IMAD.WIDE R30, R163, 0x2, R30 ;  /* 0x00000002a31e7825 */ /* 0x000fc800078e021e */
[----:B------:R-:W-:-:S04]  /*7530*/  IMAD.WIDE R36, R163, 0x2, R36 ;  /* 0x00000002a3247825 */ /* 0x000fc800078e0224 */
[----:B------:R-:W-:-:S04]  /*7540*/  IMAD.WIDE R42, R163, 0x2, R42 ;  /* 0x00000002a32a7825 */ /* 0x000fc800078e022a */
[----:B------:R-:W-:Y:S02]  /*7550*/  IMAD.MOV.U32 R184, RZ, RZ, R106 ;  /* 0x000000ffffb87224 */ /* 0x000fe400078e006a */
[----:B------:R-:W-:Y:S02]  /*7560*/  IMAD.MOV.U32 R173, RZ, RZ, R107 ;  /* 0x000000ffffad7224 */ /* 0x000fe400078e006b */
[----:B------:R-:W-:Y:S02]  /*7570*/  IMAD.MOV.U32 R214, RZ, RZ, R104 ;  /* 0x000000ffffd67224 */ /* 0x000fe400078e0068 */
[----:B------:R-:W-:Y:S02]  /*7580*/  IMAD.MOV.U32 R185, RZ, RZ, R105 ;  /* 0x000000ffffb97224 */ /* 0x000fe400078e0069 */
[----:B------:R-:W-:Y:S01]  /*7590*/  IMAD.WIDE R156, R238, 0x2, R156 ;  /* 0x00000002ee9c7825 */ /* 0x000fe200078e029c */
[----:B------:R-:W-:Y:S06]  /*75a0*/  BRA.U UP0, `(.L_x_2) ;  /* 0xffffffd500187547 */ /* 0x000fec000b83ffff */
[----:B------:R-:W-:Y:S02]  /*75b0*/  F2FP.F16.F32.PACK_AB R12, R83, R79 ;  /* 0x0000004f530c723e */ /* 0x000fe400000000ff */
[----:B------:R-:W-:Y:S02]  /*75c0*/  F2FP.F16.F32.PACK_AB R8, R82, R78 ;  /* 0x0000004e5208723e */ /* 0x000fe400000000ff */
[----:B------:R-:W-:Y:S02]  /*75d0*/  F2FP.F16.F32.PACK_AB R4, R81, R77 ;  /* 0x0000004d5104723e */ /* 0x000fe400000000ff */
[----:B------:R-:W-:Y:S02]  /*75e0*/  F2FP.F16.F32.PACK_AB R24, R51, R47 ;  /* 0x0000002f3318723e */ /* 0x000fe400000000ff */
[----:B------:R-:W-:Y:S02]  /*75f0*/  F2FP.F16.F32.PACK_AB R20, R50, R46 ;  /* 0x0000002e3214723e */ /* 0x000fe400000000ff */
[----:B------:R-:W-:-:S02]  /*7600*/  F2FP.F16.F32.PACK_AB R16, R49, R45 ;  /* 0x0000002d3110723e */ /* 0x000fc400000000ff */
        /* <DEDUP_REMOVED lines=25> */
[----:B------:R-:W-:-:S07]  /*77a0*/  F2FP.F16.F32.PACK_AB R44, R48, R44 ;  /* 0x0000002c302c723e */ /* 0x000fce00000000ff */
.L_x_1:
[----:B0-----:R-:W2:Y:S01]  /*77b0*/  LDL.LU R29, [R1+0x80] ;  /* 0x00008000011d7983 */ /* 0x001ea20000300800 */
[----:B------:R-:W0:Y:S01]  /*77c0*/  S2R R39, SR_TID.X ;  /* 0x0000000000277919 */ /* 0x000e220000002100 */
[----:B------:R-:W1:Y:S01]  /*77d0*/  S2UR UR5, SR_CgaCtaId ;  /* 0x00000000000579c3 */ /* 0x000e620000008800 */
[----:B------:R-:W-:Y:S01]  /*77e0*/  UMOV UR4, 0x400 ;  /* 0x0000040000047882 */ /* 0x000fe20000000000 */
[----:B------:R-:W3:Y:S01]  /*77f0*/  LDCU.128 UR12, c[0x0][0x390] ;  /* 0x00007200ff0c77ac */ /* 0x000ee20008000c00 */
[----:B------:R-:W4:Y:S04]  /*7800*/  LDL.LU R30, [R1+0x58] ;  /* 0x00005800011e7983 */ /* 0x000f280000300800 */
[----:B------:R-:W5:Y:S04]  /*7810*/  LDL.LU R32, [R1+0x7c] ;  /* 0x00007c0001207983 */ /* 0x000f680000300800 */
[----:B------:R-:W4:Y:S04]  /*7820*/  LDL.LU R48, [R1+0x78] ;  /* 0x0000780001307983 */ /* 0x000f280000300800 */
[----:B------:R-:W4:Y:S04]  /*7830*/  LDL.LU R43, [R1+0x74] ;  /* 0x00007400012b7983 */ /* 0x000f280000300800 */
[----:B------:R-:W4:Y:S01]  /*7840*/  LDL.LU R42, [R1+0x70] ;  /* 0x00007000012a7983 */ /* 0x000f220000300800 */
[C---:B0-----:R-:W-:Y:S01]  /*7850*/  IMAD.SHL.U32 R28, R39.reuse, 0x4, RZ ;  /* 0x00000004271c7824 */ /* 0x041fe200078e00ff */
[C---:B------:R-:W-:Y:S01]  /*7860*/  LOP3.LUT R3, R39.reuse, 0x60, RZ, 0xc0, !PT ;  /* 0x0000006027037812 */ /* 0x040fe200078ec0ff */
[----:B------:R-:W-:Y:S01]  /*7870*/  IMAD.SHL.U32 R2, R39, 0x100, RZ ;  /* 0x0000010027027824 */ /* 0x000fe200078e00ff */
[----:B-1----:R-:W-:Y:S01]  /*7880*/  ULEA UR4, UR5, UR4, 0x18 ;  /* 0x0000000405047291 */ /* 0x002fe2000f8ec0ff */
[----:B------:R-:W-:Y:S01]  /*7890*/  BAR.SYNC.DEFER_BLOCKING 0x0 ;  /* 0x0000000000007b1d */ /* 0x000fe20000010000 */
[----:B------:R-:W-:-:S05]  /*78a0*/  LOP3.LUT R28, R28, 0x70, RZ, 0xc0, !PT ;  /* 0x000000701c1c7812 */ /* 0x000fca00078ec0ff */
[----:B------:R-:W-:Y:S01]  /*78b0*/  IMAD R3, R3, 0x10, R28 ;  /* 0x0000001003037824 */ /* 0x000fe200078e021c */
[----:B---3--:R-:W-:Y:S01]  /*78c0*/  ISETP.GE.AND P0, PT, R228, UR14, PT ;  /* 0x0000000ee4007c0c */ /* 0x008fe2000bf06270 */
[----:B------:R-:W-:Y:S01]  /*78d0*/  IMAD.SHL.U32 R28, R39, 0x10, RZ ;  /* 0x00000010271c7824 */ /* 0x000fe200078e00ff */
[----:B------:R-:W0:Y:S01]  /*78e0*/  LDCU UR5, c[0x0][0x3b4] ;  /* 0x00007680ff0577ac */ /* 0x000e220008000800 */
[----:B------:R-:W3:Y:S04]  /*78f0*/  LDL.LU R41, [R1+0x6c] ;  /* 0x00006c0001297983 */ /* 0x000ee80000300800 */
[----:B------:R-:W3:Y:S01]  /*7900*/  LDL.LU R40, [R1+0x68] ;  /* 0x0000680001287983 */ /* 0x000ee20000300800 */
[----:B------:R-:W-:Y:S01]  /*7910*/  ISETP.LT.AND P3, PT, R0, UR15, !P0 ;  /* 0x0000000f00007c0c */ /* 0x000fe2000c761270 */
[----:B0-----:R-:W-:Y:S01]  /*7920*/  IMAD R228, R228, UR5, RZ ;  /* 0x00000005e4e47c24 */ /* 0x001fe2000f8e02ff */
[----:B--2---:R-:W-:-:S04]  /*7930*/  LOP3.LUT R2, R29, 0x1800, R2, 0xf8, !PT ;  /* 0x000018001d027812 */ /* 0x004fc800078ef802 */
[----:B------:R-:W-:Y:S01]  /*7940*/  LOP3.LUT R38, R2, R3, RZ, 0x3c, !PT ;  /* 0x0000000302267212 */ /* 0x000fe200078e3cff */
[----:B------:R-:W-:Y:S01]  /*7950*/  IMAD.SHL.U32 R29, R39, 0x400, RZ ;  /* 0x00000400271d7824 */ /* 0x000fe200078e00ff */
[----:B------:R-:W0:Y:S03]  /*7960*/  LDC R3, c[0x0][0x3b8] ;  /* 0x0000ee00ff037b82 */ /* 0x000e260000000800 */
[----:B------:R-:W-:Y:S04]  /*7970*/  STS.128 [R38+UR4], R44 ;  /* 0x0000002c26007988 */ /* 0x000fe80008000c04 */
[----:B------:R-:W-:Y:S04]  /*7980*/  STS.128 [R38+UR4+0x100], R16 ;  /* 0x0001001026007988 */ /* 0x000fe80008000c04 */
[----:B------:R-:W-:Y:S04]  /*7990*/  STS.128 [R38+UR4+0x80], R20 ;  /* 0x0000801426007988 */ /* 0x000fe80008000c04 */
[----:B------:R-:W-:Y:S01]  /*79a0*/  STS.128 [R38+UR4+0x180], R24 ;  /* 0x0001801826007988 */ /* 0x000fe20008000c04 */
[----:B------:R-:W-:-:S04]  /*79b0*/  LOP3.LUT R29, R29, 0x1800, RZ, 0xc0, !PT ;  /* 0x000018001d1d7812 */ /* 0x000fc800078ec0ff */
[----:B------:R-:W-:-:S04]  /*79c0*/  LOP3.LUT R28, R29, 0x1f0, R28, 0xf8, !PT ;  /* 0x000001f01d1c7812 */ /* 0x000fc800078ef81c */
[----:B------:R-:W-:Y:S01]  /*79d0*/  LOP3.LUT R39, R28, 0x60, R39, 0x78, !PT ;  /* 0x000000601c277812 */ /* 0x000fe200078e7827 */
[----:B------:R-:W-:Y:S01]  /*79e0*/  BAR.SYNC.DEFER_BLOCKING 0x0 ;  /* 0x0000000000007b1d */ /* 0x000fe20000010000 */
[----:B----4-:R-:W-:-:S05]  /*79f0*/  ISETP.LT.AND P1, PT, R30, UR15, !P0 ;  /* 0x0000000f1e007c0c */ /* 0x010fca000c721270 */
[----:B------:R-:W1:Y:S04]  /*7a00*/  LDS.128 R16, [R39+UR4] ;  /* 0x0000000427107984 */ /* 0x000e680008000c00 */
[----:B------:R-:W2:Y:S04]  /*7a10*/  LDS.128 R20, [R39+UR4+0x200] ;  /* 0x0002000427147984 */ /* 0x000ea80008000c00 */
[----:B------:R-:W4:Y:S04]  /*7a20*/  LDS.128 R24, [R39+UR4+0x400] ;  /* 0x0004000427187984 */ /* 0x000f280008000c00 */
[----:B------:R-:W1:Y:S01]  /*7a30*/  LDS.128 R28, [R39+UR4+0x600] ;  /* 0x00060004271c7984 */ /* 0x000e620008000c00 */
[----:B------:R-:W-:Y:S01]  /*7a40*/  BAR.SYNC.DEFER_BLOCKING 0x0 ;  /* 0x0000000000007b1d */ /* 0x000fe20000010000 */
[----:B------:R-:W-:Y:S01]  /*7a50*/  LEA R2, P4, R228, UR12, 0x1 ;  /* 0x0000000ce4027c11 */ /* 0x000fe2000f8808ff */
[----:B0-----:R-:W-:Y:S01]  /*7a60*/  IMAD R35, R0, R3, RZ ;  /* 0x0000000300237224 */ /* 0x001fe200078e02ff */
[----:B-----5:R-:W-:-:S02]  /*7a70*/  ISETP.LT.AND P2, PT, R32, UR15, !P0 ;  /* 0x0000000f20007c0c */ /* 0x020fc4000c741270 */
[----:B------:R-:W-:Y:S02]  /*7a80*/  LEA.HI.X.SX32 R0, R228, UR13, 0x1, P4 ;  /* 0x0000000de4007c11 */ /* 0x000fe4000a0f0eff */
[C---:B------:R-:W-:Y:S01]  /*7a90*/  ISETP.LT.AND P4, PT, R227.reuse, UR15, !P0 ;  /* 0x0000000fe3007c0c */ /* 0x040fe2000c781270 */
[----:B------:R-:W-:Y:S01]  /*7aa0*/  IMAD R227, R227, R3, RZ ;  /* 0x00000003e3e37224 */ /* 0x000fe200078e02ff */
[C---:B------:R-:W-:Y:S01]  /*7ab0*/  LEA R32, P5, R35.reuse, R2, 0x1 ;  /* 0x0000000223207211 */ /* 0x040fe200078a08ff */
[----:B------:R-:W-:Y:S04]  /*7ac0*/  STS.128 [R38+UR4], R76 ;  /* 0x0000004c26007988 */ /* 0x000fe80008000c04 */
[----:B------:R-:W-:Y:S04]  /*7ad0*/  STS.128 [R38+UR4+0x100], R4 ;  /* 0x0001000426007988 */ /* 0x000fe80008000c04 */
[----:B------:R-:W-:Y:S04]  /*7ae0*/  STS.128 [R38+UR4+0x80], R8 ;  /* 0x0000800826007988 */ /* 0x000fe80008000c04 */
[----:B------:R0:W-:Y:S01]  /*7af0*/  STS.128 [R38+UR4+0x180], R12 ;  /* 0x0001800c26007988 */ /* 0x0001e20008000c04 */
[----:B------:R-:W-:Y:S01]  /*7b00*/  LEA.HI.X.SX32 R33, R35, R0, 0x1, P5 ;  /* 0x0000000023217211 */ /* 0x000fe200028f0eff */
[----:B------:R-:W-:Y:S06]  /*7b10*/  BAR.SYNC.DEFER_BLOCKING 0x0 ;  /* 0x0000000000007b1d */ /* 0x000fec0000010000 */
[----:B0-----:R-:W5:Y:S01]  /*7b20*/  LDL.LU R12, [R1+0x64] ;  /* 0x00006400010c7983 */ /* 0x001f620000300800 */
[----:B------:R-:W-:Y:S01]  /*7b30*/  LEA R34, P5, R227, R2, 0x1 ;  /* 0x00000002e3227211 */ /* 0x000fe200078a08ff */
[----:B------:R-:W-:-:S03]  /*7b40*/  IMAD R37, R3, 0x10, R35 ;  /* 0x0000001003257824 */ /* 0x000fc600078e0223 */
[----:B------:R-:W-:Y:S01]  /*7b50*/  LEA.HI.X.SX32 R35, R227, R0, 0x1, P5 ;  /* 0x00000000e3237211 */ /* 0x000fe200028f0eff */
[----:B-1----:R-:W-:Y:S04]  /*7b60*/  @P3 STG.E.U16 desc[UR10][R32.64], R16 ;  /* 0x0000001020003986 */ /* 0x002fe8000c10150a */
[----:B--2---:R0:W-:Y:S04]  /*7b70*/  @P4 STG.E.U16 desc[UR10][R34.64], R20 ;  /* 0x0000001422004986 */ /* 0x0041e8000c10150a */
[----:B0-----:R-:W2:Y:S04]  /*7b80*/  LDL.LU R35, [R1+0x60] ;  /* 0x0000600001237983 */ /* 0x001ea80000300800 */
[----:B------:R-:W2:Y:S04]  /*7b90*/  LDL.LU R34, [R1+0x5c] ;  /* 0x00005c0001227983 */ /* 0x000ea80000300800 */
[----:B------:R-:W2:Y:S01]  /*7ba0*/  LDL.LU R14, [R1+0x54] ;  /* 0x00005400010e7983 */ /* 0x000ea20000300800 */
[----:B------:R-:W-:Y:S01]  /*7bb0*/  LEA R36, P6, R37, R2, 0x1 ;  /* 0x0000000225247211 */ /* 0x000fe200078c08ff */
[----:B------:R-:W-:Y:S01]  /*7bc0*/  IMAD R5, R3, 0x8, R37 ;  /* 0x0000000803057824 */ /* 0x000fe200078e0225 */
[----:B------:R-:W-:Y:S01]  /*7bd0*/  ISETP.LT.AND P5, PT, R48, UR15, !P0 ;  /* 0x0000000f30007c0c */ /* 0x000fe2000c7a1270 */
[----:B------:R-:W2:Y:S01]  /*7be0*/  LDL.LU R32, [R1+0x50] ;  /* 0x0000500001207983 */ /* 0x000ea20000300800 */
[----:B------:R-:W-:Y:S01]  /*7bf0*/  LEA.HI.X.SX32 R37, R37, R0, 0x1, P6 ;  /* 0x0000000025257211 */ /* 0x000fe200030f0eff */
[----:B------:R-:W-:Y:S01]  /*7c00*/  IMAD R7, R3, 0x8, R5 ;  /* 0x0000000803077824 */ /* 0x000fe200078e0205 */
[----:B------:R-:W-:Y:S01]  /*7c10*/  LEA R4, P6, R5, R2, 0x1 ;  /* 0x0000000205047211 */ /* 0x000fe200078c08ff */
[----:B------:R-:W2:Y:S01]  /*7c20*/  LDL.LU R33, [R1+0x4c] ;  /* 0x00004c0001217983 */ /* 0x000ea20000300800 */
[----:B------:R-:W-:Y:S01]  /*7c30*/  ISETP.LT.AND P3, PT, R43, UR15, !P0 ;  /* 0x0000000f2b007c0c */ /* 0x000fe2000c761270 */
[----:B------:R-:W-:Y:S01]  /*7c40*/  IMAD R9, R3, 0x8, R7 ;  /* 0x0000000803097824 */ /* 0x000fe200078e0207 */
[----:B------:R-:W-:-:S02]  /*7c50*/  LEA.HI.X.SX32 R5, R5, R0, 0x1, P6 ;  /* 0x0000000005057211 */ /* 0x000fc400030f0eff */
[----:B------:R-:W-:-:S04]  /*7c60*/  LEA R6, P6, R7, R2, 0x1 ;  /* 0x0000000207067211 */ /* 0x000fc800078c08ff */
[----:B------:R-:W-:Y:S02]  /*7c70*/  LEA.HI.X.SX32 R7, R7, R0, 0x1, P6 ;  /* 0x0000000007077211 */ /* 0x000fe400030f0eff */
[----:B------:R-:W-:Y:S01]  /*7c80*/  LEA R8, P6, R9, R2, 0x1 ;  /* 0x0000000209087211 */ /* 0x000fe200078c08ff */
[----:B------:R-:W-:Y:S01]  /*7c90*/  IMAD R13, R3, 0x8, R9 ;  /* 0x00000008030d7824 */ /* 0x000fe200078e0209 */
[----:B------:R-:W-:Y:S02]  /*7ca0*/  PRMT R16, R16, 0x7632, R16 ;  /* 0x0000763210107816 */ /* 0x000fe40000000010 */
[----:B------:R-:W-:Y:S02]  /*7cb0*/  LEA.HI.X.SX32 R9, R9, R0, 0x1, P6 ;  /* 0x0000000009097211 */ /* 0x000fe400030f0eff */
[----:B------:R-:W-:Y:S01]  /*7cc0*/  PRMT R20, R20, 0x7632, R20 ;  /* 0x0000763214147816 */ /* 0x000fe20000000014 */
[----:B----4-:R-:W-:Y:S01]  /*7cd0*/  @P1 STG.E.U16 desc[UR10][R36.64], R24 ;  /* 0x0000001824001986 */ /* 0x010fe2000c10150a */
[----:B------:R-:W-:-:S03]  /*7ce0*/  ISETP.LT.AND P4, PT, R42, UR15, !P0 ;  /* 0x0000000f2a007c0c */ /* 0x000fc6000c781270 */
[----:B------:R0:W-:Y:S04]  /*7cf0*/  @P2 STG.E.U16 desc[UR10][R4.64], R28 ;  /* 0x0000001c04002986 */ /* 0x0001e8000c10150a */
[----:B------:R-:W-:Y:S04]  /*7d00*/  @P5 STG.E.U16 desc[UR10][R6.64], R16 ;  /* 0x0000001006005986 */ /* 0x000fe8000c10150a */
[----:B------:R-:W-:Y:S01]  /*7d10*/  @P3 STG.E.U16 desc[UR10][R8.64], R20 ;  /* 0x0000001408003986 */ /* 0x000fe2000c10150a */
[----:B------:R-:W-:Y:S01]  /*7d20*/  LEA R10, P6, R13, R2, 0x1 ;  /* 0x000000020d0a7211 */ /* 0x000fe200078c08ff */
[----:B------:R-:W-:Y:S01]  /*7d30*/  IMAD R15, R226, R3, RZ ;  /* 0x00000003e20f7224 */ /* 0x000fe200078e02ff */
[----:B0-----:R-:W-:-:S02]  /*7d40*/  PRMT R5, R24, 0x7632, R5 ;  /* 0x0000763218057816 */ /* 0x001fc40000000005 */
[----:B------:R-:W-:Y:S01]  /*7d50*/  LEA.HI.X.SX32 R11, R13, R0, 0x1, P6 ;  /* 0x000000000d0b7211 */ /* 0x000fe200030f0eff */
[----:B------:R-:W-:Y:S01]  /*7d60*/  IMAD R13, R3, 0x10, R13 ;  /* 0x00000010030d7824 */ /* 0x000fe200078e020d */
[----:B------:R-:W-:Y:S02]  /*7d70*/  ISETP.LT.AND P5, PT, R226, UR15, !P0 ;  /* 0x0000000fe2007c0c */ /* 0x000fe4000c7a1270 */
[----:B------:R-:W-:Y:S02]  /*7d80*/  LEA R4, P6, R15, R2, 0x1 ;  /* 0x000000020f047211 */ /* 0x000fe400078c08ff */
[----:B---3--:R-:W-:Y:S01]  /*7d90*/  ISETP.LT.AND P1, PT, R41, UR15, !P0 ;  /* 0x0000000f29007c0c */ /* 0x008fe2000c721270 */
[----:B------:R0:W-:Y:S01]  /*7da0*/  @P4 STG.E.U16 desc[UR10][R10.64], R5 ;  /* 0x000000050a004986 */ /* 0x0001e2000c10150a */
[----:B------:R-:W-:Y:S02]  /*7db0*/  PRMT R28, R28, 0x7632, R28 ;  /* 0x000076321c1c7816 */ /* 0x000fe4000000001c */
[----:B0-----:R-:W-:-:S02]  /*7dc0*/  LEA.HI.X.SX32 R5, R15, R0, 0x1, P6 ;  /* 0x000000000f057211 */ /* 0x001fc400030f0eff */
[----:B------:R-:W-:-:S04]  /*7dd0*/  LEA R6, P6, R13, R2, 0x1 ;  /* 0x000000020d067211 */ /* 0x000fc800078c08ff */
[----:B------:R-:W-:Y:S01]  /*7de0*/  LEA.HI.X.SX32 R7, R13, R0, 0x1, P6 ;  /* 0x000000000d077211 */ /* 0x000fe200030f0eff */
[----:B------:R0:W-:Y:S04]  /*7df0*/  @P5 STG.E.U16 desc[UR10][R4.64], R28 ;  /* 0x0000001c04005986 */ /* 0x0001e8000c10150a */
[----:B------:R1:W-:Y:S01]  /*7e00*/  @P1 STG.E.U16 desc[UR10][R6.64], R17 ;  /* 0x0000001106001986 */ /* 0x0003e2000c10150a */
[----:B-----5:R-:W-:-:S03]  /*7e10*/  ISETP.LT.AND P3, PT, R12, UR15, !P0 ;  /* 0x0000000f0c007c0c */ /* 0x020fc6000c761270 */
[----:B------:R-:W3:Y:S01]  /*7e20*/  LDL.LU R12, [R1+0x48] ;  /* 0x00004800010c7983 */ /* 0x000ee20000300800 */
[----:B--2---:R-:W-:-:S03]  /*7e30*/  ISETP.LT.AND P1, PT, R14, UR15, !P0 ;  /* 0x0000000f0e007c0c */ /* 0x004fc6000c721270 */
[----:B------:R-:W2:Y:S01]  /*7e40*/  LDL.LU R14, [R1+0x44] ;  /* 0x00004400010e7983 */ /* 0x000ea20000300800 */
[----:B------:R-:W-:Y:S01]  /*7e50*/  IMAD R9, R3, 0x8, R13 ;  /* 0x0000000803097824 */ /* 0x000fe200078e020d */
[----:B------:R-:W-:-:S03]  /*7e60*/  ISETP.LT.AND P2, PT, R40, UR15, !P0 ;  /* 0x0000000f28007c0c */ /* 0x000fc6000c741270 */
[----:B------:R-:W-:Y:S01]  /*7e70*/  IMAD R13, R3, 0x8, R9 ;  /* 0x00000008030d7824 */ /* 0x000fe200078e0209 */
[----:B------:R-:W-:Y:S02]  /*7e80*/  LEA R8, P6, R9, R2, 0x1 ;  /* 0x0000000209087211 */ /* 0x000fe400078c08ff */
[----:B------:R-:W-:Y:S01]  /*7e90*/  ISETP.LT.AND P4, PT, R35, UR15, !P0 ;  /* 0x0000000f23007c0c */ /* 0x000fe2000c781270 */
[----:B------:R-:W-:Y:S01]  /*7ea0*/  IMAD R15, R3, 0x8, R13 ;  /* 0x00000008030f7824 */ /* 0x000fe200078e020d */
[----:B------:R-:W-:Y:S02]  /*7eb0*/  LEA.HI.X.SX32 R9, R9, R0, 0x1, P6 ;  /* 0x0000000009097211 */ /* 0x000fe400030f0eff */
[----:B------:R-:W-:-:S04]  /*7ec0*/  LEA R10, P6, R13, R2, 0x1 ;  /* 0x000000020d0a7211 */ /* 0x000fc800078c08ff */
[----:B------:R-:W-:Y:S02]  /*7ed0*/  LEA.HI.X.SX32 R11, R13, R0, 0x1, P6 ;  /* 0x000000000d0b7211 */ /* 0x000fe400030f0eff */
[C---:B0-----:R-:W-:Y:S01]  /*7ee0*/  LEA R4, P6, R15.reuse, R2, 0x1 ;  /* 0x000000020f047211 */ /* 0x041fe200078c08ff */
[----:B------:R0:W-:Y:S03]  /*7ef0*/  @P2 STG.E.U16 desc[UR10][R8.64], R21 ;  /* 0x0000001508002986 */ /* 0x0001e6000c10150a */
[----:B------:R-:W-:Y:S01]  /*7f00*/  LEA.HI.X.SX32 R5, R15, R0, 0x1, P6 ;  /* 0x000000000f057211 */ /* 0x000fe200030f0eff */
[----:B------:R4:W-:Y:S01]  /*7f10*/  @P3 STG.E.U16 desc[UR10][R10.64], R25 ;  /* 0x000000190a003986 */ /* 0x0009e2000c10150a */
[----:B------:R-:W-:-:S03]  /*7f20*/  ISETP.LT.AND P2, PT, R32, UR15, !P0 ;  /* 0x0000000f20007c0c */ /* 0x000fc6000c741270 */
[----:B------:R-:W5:Y:S04]  /*7f30*/  LDL.LU R32, [R1+0x40] ;  /* 0x0000400001207983 */ /* 0x000f680000300800 */
[----:B------:R-:W5:Y:S04]  /*7f40*/  LDL.LU R24, [R1+0x3c] ;  /* 0x00003c0001187983 */ /* 0x000f680000300800 */
[----:B------:R0:W-:Y:S04]  /*7f50*/  @P4 STG.E.U16 desc[UR10][R4.64], R29 ;  /* 0x0000001d04004986 */ /* 0x0001e8000c10150a */
[----:B------:R-:W5:Y:S01]  /*7f60*/  LDL.LU R20, [R1+0x38] ;  /* 0x0000380001147983 */ /* 0x000f620000300800 */
[----:B------:R-:W-:Y:S01]  /*7f70*/  IMAD R13, R3, 0x8, R15 ;  /* 0x00000008030d7824 */ /* 0x000fe200078e020f */
[----:B------:R-:W-:-:S03]  /*7f80*/  ISETP.LT.AND P5, PT, R34, UR15, !P0 ;  /* 0x0000000f22007c0c */ /* 0x000fc6000c7a1270 */
[----:B------:R-:W-:Y:S01]  /*7f90*/  IMAD R15, R3, 0x8, R13 ;  /* 0x00000008030f7824 */ /* 0x000fe200078e020d */
[----:B-1----:R-:W-:-:S04]  /*7fa0*/  LEA R6, P6, R13, R2, 0x1 ;  /* 0x000000020d067211 */ /* 0x002fc800078c08ff */
[----:B------:R-:W-:Y:S02]  /*7fb0*/  LEA.HI.X.SX32 R7, R13, R0, 0x1, P6 ;  /* 0x000000000d077211 */ /* 0x000fe400030f0eff */
[----:B0-----:R-:W-:Y:S02]  /*7fc0*/  LEA R8, P6, R15, R2, 0x1 ;  /* 0x000000020f087211 */ /* 0x001fe400078c08ff */
[----:B------:R-:W-:Y:S02]  /*7fd0*/  PRMT R17, R17, 0x7632, R17 ;  /* 0x0000763211117816 */ /* 0x000fe40000000011 */
[----:B------:R-:W-:Y:S02]  /*7fe0*/  LEA.HI.X.SX32 R9, R15, R0, 0x1, P6 ;  /* 0x000000000f097211 */ /* 0x000fe400030f0eff */
[----:B------:R-:W-:Y:S01]  /*7ff0*/  PRMT R21, R21, 0x7632, R21 ;  /* 0x0000763215157816 */ /* 0x000fe20000000015 */
[----:B------:R-:W-:Y:S04]  /*8000*/  @P5 STG.E.U16 desc[UR10][R6.64], R17 ;  /* 0x0000001106005986 */ /* 0x000fe8000c10150a */
[----:B------:R0:W-:Y:S01]  /*8010*/  @P1 STG.E.U16 desc[UR10][R8.64], R21 ;  /* 0x0000001508001986 */ /* 0x0001e2000c10150a */
[----:B---3--:R-:W-:-:S03]  /*8020*/  ISETP.LT.AND P4, PT, R12, UR15, !P0 ;  /* 0x0000000f0c007c0c */ /* 0x008fc6000c781270 */
[----:B------:R-:W3:Y:S04]  /*8030*/  LDL.LU R12, [R1+0x34] ;  /* 0x00003400010c7983 */ /* 0x000ee80000300800 */
[----:B------:R-:W3:Y:S01]  /*8040*/  LDL.LU R16, [R1+0x30] ;  /* 0x0000300001107983 */ /* 0x000ee20000300800 */
[----:B--2---:R-:W-:-:S03]  /*8050*/  ISETP.LT.AND P1, PT, R14, UR15, !P0 ;  /* 0x0000000f0e007c0c */ /* 0x004fc6000c721270 */
[----:B------:R-:W2:Y:S01]  /*8060*/  LDL.LU R14, [R1+0x2c] ;  /* 0x00002c00010e7983 */ /* 0x000ea20000300800 */
[----:B------:R-:W-:Y:S01]  /*8070*/  IMAD R13, R3, 0x8, R15 ;  /* 0x00000008030d7824 */ /* 0x000fe200078e020f */
[C---:B------:R-:W-:Y:S01]  /*8080*/  ISETP.LT.AND P5, PT, R225.reuse, UR15, !P0 ;  /* 0x0000000fe1007c0c */ /* 0x040fe2000c7a1270 */
[----:B------:R-:W-:-:S03]  /*8090*/  IMAD R225, R225, R3, RZ ;  /* 0x00000003e1e17224 */ /* 0x000fc600078e02ff */
[----:B----4-:R-:W-:Y:S02]  /*80a0*/  LEA R10, P6, R13, R2, 0x1 ;  /* 0x000000020d0a7211 */ /* 0x010fe400078c08ff */
[----:B------:R-:W-:Y:S02]  /*80b0*/  PRMT R5, R25, 0x7632, R5 ;  /* 0x0000763219057816 */ /* 0x000fe40000000005 */
[----:B------:R-:W-:Y:S01]  /*80c0*/  LEA.HI.X.SX32 R11, R13, R0, 0x1, P6 ;  /* 0x000000000d0b7211 */ /* 0x000fe200030f0eff */
[----:B------:R-:W-:Y:S01]  /*80d0*/  IMAD R13, R3, 0x10, R13 ;  /* 0x00000010030d7824 */ /* 0x000fe200078e020d */
[----:B------:R-:W-:-:S03]  /*80e0*/  LEA R4, P6, R225, R2, 0x1 ;  /* 0x00000002e1047211 */ /* 0x000fc600078c08ff */
[----:B------:R1:W-:Y:S01]  /*80f0*/  @P2 STG.E.U16 desc[UR10][R10.64], R5 ;  /* 0x000000050a002986 */ /* 0x0003e2000c10150a */
[----:B------:R-:W-:Y:S01]  /*8100*/  ISETP.LT.AND P3, PT, R33, UR15, !P0 ;  /* 0x0000000f21007c0c */ /* 0x000fe2000c761270 */
[----:B0-----:R-:W-:Y:S01]  /*8110*/  IMAD R9, R3, 0x8, R13 ;  /* 0x0000000803097824 */ /* 0x001fe200078e020d */
[----:B------:R-:W-:Y:S02]  /*8120*/  PRMT R29, R29, 0x7632, R29 ;  /* 0x000076321d1d7816 */ /* 0x000fe4000000001d */
[----:B-1----:R-:W-:Y:S02]  /*8130*/  LEA.HI.X.SX32 R5, R225, R0, 0x1, P6 ;  /* 0x00000000e1057211 */ /* 0x002fe400030f0eff */
[----:B------:R-:W-:-:S04]  /*8140*/  LEA R6, P6, R13, R2, 0x1 ;  /* 0x000000020d067211 */ /* 0x000fc800078c08ff */
[----:B------:R-:W-:Y:S01]  /*8150*/  LEA.HI.X.SX32 R7, R13, R0, 0x1, P6 ;  /* 0x000000000d077211 */ /* 0x000fe200030f0eff */
[----:B------:R-:W-:Y:S01]  /*8160*/  IMAD R13, R3, 0x8, R9 ;  /* 0x00000008030d7824 */ /* 0x000fe200078e0209 */
[C---:B------:R-:W-:Y:S01]  /*8170*/  LEA R8, P6, R9.reuse, R2, 0x1 ;  /* 0x0000000209087211 */ /* 0x040fe200078c08ff */
[----:B------:R0:W-:Y:S03]  /*8180*/  @P5 STG.E.U16 desc[UR10][R4.64], R29 ;  /* 0x0000001d04005986 */ /* 0x0001e6000c10150a */
[----:B------:R-:W-:Y:S02]  /*8190*/  LEA.HI.X.SX32 R9, R9, R0, 0x1, P6 ;  /* 0x0000000009097211 */ /* 0x000fe400030f0eff */
[----:B------:R-:W-:Y:S01]  /*81a0*/  LEA R10, P6, R13, R2, 0x1 ;  /* 0x000000020d0a7211 */ /* 0x000fe200078c08ff */
[----:B------:R-:W-:Y:S01]  /*81b0*/  @P3 STG.E.U16 desc[UR10][R6.64], R18 ;  /* 0x0000001206003986 */ /* 0x000fe2000c10150a */
[----:B-----5:R-:W-:-:S02]  /*81c0*/  ISETP.LT.AND P5, PT, R24, UR15, !P0 ;  /* 0x0000000f18007c0c */ /* 0x020fc4000c7a1270 */
[----:B------:R-:W-:Y:S01]  /*81d0*/  LEA.HI.X.SX32 R11, R13, R0, 0x1, P6 ;  /* 0x000000000d0b7211 */ /* 0x000fe200030f0eff */
[----:B------:R-:W-:Y:S04]  /*81e0*/  @P4 STG.E.U16 desc[UR10][R8.64], R22 ;  /* 0x0000001608004986 */ /* 0x000fe8000c10150a */
[----:B------:R-:W4:Y:S04]  /*81f0*/  LDL.LU R24, [R1+0x28] ;  /* 0x0000280001187983 */ /* 0x000f280000300800 */
[----:B------:R-:W-:Y:S01]  /*8200*/  @P1 STG.E.U16 desc[UR10][R10.64], R26 ;  /* 0x0000001a0a001986 */ /* 0x000fe2000c10150a */
[----:B------:R-:W-:Y:S01]  /*8210*/  IMAD R15, R3, 0x8, R13 ;  /* 0x00000008030f7824 */ /* 0x000fe200078e020d */
[----:B------:R-:W-:-:S02]  /*8220*/  ISETP.LT.AND P2, PT, R32, UR15, !P0 ;  /* 0x0000000f20007c0c */ /* 0x000fc4000c741270 */
[----:B------:R-:W-:Y:S02]  /*8230*/  ISETP.LT.AND P3, PT, R20, UR15, !P0 ;  /* 0x0000000f14007c0c */ /* 0x000fe4000c761270 */
[----:B0-----:R-:W-:-:S04]  /*8240*/  LEA R4, P6, R15, R2, 0x1 ;  /* 0x000000020f047211 */ /* 0x001fc800078c08ff */
[----:B------:R-:W-:-:S05]  /*8250*/  LEA.HI.X.SX32 R5, R15, R0, 0x1, P6 ;  /* 0x000000000f057211 */ /* 0x000fca00030f0eff */
[----:B------:R0:W-:Y:S01]  /*8260*/  @P2 STG.E.U16 desc[UR10][R4.64], R30 ;  /* 0x0000001e04002986 */ /* 0x0001e2000c10150a */
[----:B------:R-:W-:-:S04]  /*8270*/  IMAD R13, R3, 0x8, R15 ;  /* 0x00000008030d7824 */ /* 0x000fc800078e020f */
[----:B------:R-:W-:Y:S01]  /*8280*/  IMAD R15, R3, 0x8, R13 ;  /* 0x00000008030f7824 */ /* 0x000fe200078e020d */
[----:B0-----:R-:W-:Y:S02]  /*8290*/  PRMT R5, R26, 0x7632, R5 ;  /* 0x000076321a057816 */ /* 0x001fe40000000005 */
[C---:B------:R-:W-:Y:S02]  /*82a0*/  LEA R6, P6, R13.reuse, R2, 0x1 ;  /* 0x000000020d067211 */ /* 0x040fe400078c08ff */
[----:B------:R-:W-:Y:S02]  /*82b0*/  PRMT R18, R18, 0x7632, R18 ;  /* 0x0000763212127816 */ /* 0x000fe40000000012 */
[----:B------:R-:W-:Y:S01]  /*82c0*/  LEA.HI.X.SX32 R7, R13, R0, 0x1, P6 ;  /* 0x000000000d077211 */ /* 0x000fe200030f0eff */
[----:B------:R-:W-:Y:S01]  /*82d0*/  IMAD R13, R3, 0x8, R15 ;  /* 0x00000008030d7824 */ /* 0x000fe200078e020f */
[----:B------:R-:W-:-:S04]  /*82e0*/  LEA R8, P6, R15, R2, 0x1 ;  /* 0x000000020f087211 */ /* 0x000fc800078c08ff */
[----:B------:R-:W-:Y:S01]  /*82f0*/  LEA.HI.X.SX32 R9, R15, R0, 0x1, P6 ;  /* 0x000000000f097211 */ /* 0x000fe200030f0eff */
[----:B------:R-:W-:Y:S01]  /*8300*/  @P5 STG.E.U16 desc[UR10][R6.64], R18 ;  /* 0x0000001206005986 */ /* 0x000fe2000c10150a */
[C---:B------:R-:W-:Y:S01]  /*8310*/  LEA R10, P6, R13.reuse, R2, 0x1 ;  /* 0x000000020d0a7211 */ /* 0x040fe200078c08ff */
[C---:B------:R-:W-:Y:S01]  /*8320*/  IMAD R15, R224.reuse, R3, RZ ;  /* 0x00000003e00f7224 */ /* 0x040fe200078e02ff */
[----:B------:R-:W-:Y:S02]  /*8330*/  ISETP.LT.AND P5, PT, R224, UR15, !P0 ;  /* 0x0000000fe0007c0c */ /* 0x000fe4000c7a1270 */
[----:B------:R-:W-:Y:S02]  /*8340*/  PRMT R22, R22, 0x7632, R22 ;  /* 0x0000763216167816 */ /* 0x000fe40000000016 */
[----:B------:R-:W-:Y:S02]  /*8350*/  LEA.HI.X.SX32 R11, R13, R0, 0x1, P6 ;  /* 0x000000000d0b7211 */ /* 0x000fe400030f0eff */
[----:B------:R-:W-:Y:S01]  /*8360*/  LEA R4, P6, R15, R2, 0x1 ;  /* 0x000000020f047211 */ /* 0x000fe200078c08ff */
[----:B------:R-:W-:Y:S01]  /*8370*/  @P3 STG.E.U16 desc[UR10][R8.64], R22 ;  /* 0x0000001608003986 */ /* 0x000fe2000c10150a */
[----:B------:R-:W-:-:S02]  /*8380*/  PRMT R30, R30, 0x7632, R30 ;  /* 0x000076321e1e7816 */ /* 0x000fc4000000001e */
[----:B---3--:R-:W-:Y:S02]  /*8390*/  ISETP.LT.AND P4, PT, R12, UR15, !P0 ;  /* 0x0000000f0c007c0c */ /* 0x008fe4000c781270 */
[----:B------:R-:W3:Y:S01]  /*83a0*/  LDL.LU R12, [R1+0x24] ;  /* 0x00002400010c7983 */ /* 0x000ee20000300800 */
[----:B------:R-:W-:-:S03]  /*83b0*/  ISETP.LT.AND P1, PT, R16, UR15, !P0 ;  /* 0x0000000f10007c0c */ /* 0x000fc6000c721270 */
[----:B------:R-:W5:Y:S04]  /*83c0*/  LDL.LU R17, [R1+0x20] ;  /* 0x0000200001117983 */ /* 0x000f680000300800 */
[----:B------:R-:W5:Y:S04]  /*83d0*/  LDL.LU R16, [R1+0x1c] ;  /* 0x00001c0001107983 */ /* 0x000f680000300800 */
[----:B------:R-:W5:Y:S04]  /*83e0*/  LDL.LU R21, [R1+0x18] ;  /* 0x0000180001157983 */ /* 0x000f680000300800 */
[----:B------:R-:W5:Y:S01]  /*83f0*/  LDL.LU R20, [R1+0x14] ;  /* 0x0000140001147983 */ /* 0x000f620000300800 */
[----:B--2---:R-:W-:-:S03]  /*8400*/  ISETP.LT.AND P2, PT, R14, UR15, !P0 ;  /* 0x0000000f0e007c0c */ /* 0x004fc6000c741270 */
[----:B------:R-:W2:Y:S04]  /*8410*/  LDL.LU R14, [R1+0x10] ;  /* 0x00001000010e7983 */ /* 0x000ea80000300800 */
[----:B------:R-:W2:Y:S04]  /*8420*/  LDL.LU R26, [R1+0xc] ;  /* 0x00000c00011a7983 */ /* 0x000ea80000300800 */
[----:B------:R0:W-:Y:S04]  /*8430*/  @P4 STG.E.U16 desc[UR10][R10.64], R5 ;  /* 0x000000050a004986 */ /* 0x0001e8000c10150a */
[----:B------:R-:W2:Y:S04]  /*8440*/  LDL.LU R33, [R1+0x8] ;  /* 0x0000080001217983 */ /* 0x000ea80000300800 */
[----:B------:R-:W2:Y:S01]  /*8450*/  LDL.LU R32, [R1+0x4] ;  /* 0x0000040001207983 */ /* 0x000ea20000300800 */
[----:B0-----:R-:W-:-:S05]  /*8460*/  LEA.HI.X.SX32 R5, R15, R0, 0x1, P6 ;  /* 0x000000000f057211 */ /* 0x001fca00030f0eff */
[----:B------:R0:W-:Y:S04]  /*8470*/  @P5 STG.E.U16 desc[UR10][R4.64], R30 ;  /* 0x0000001e04005986 */ /* 0x0001e8000c10150a */
[----:B0-----:R-:W2:Y:S01]  /*8480*/  LDL.LU R30, [R1] ;  /* 0x00000000011e7983 */ /* 0x001ea20000300800 */
[----:B------:R-:W-:-:S04]  /*8490*/  IMAD R13, R3, 0x10, R13 ;  /* 0x00000010030d7824 */ /* 0x000fc800078e020d */
[----:B------:R-:W-:Y:S01]  /*84a0*/  IMAD R9, R3, 0x8, R13 ;  /* 0x0000000803097824 */ /* 0x000fe200078e020d */
[----:B------:R-:W-:-:S04]  /*84b0*/  LEA R6, P6, R13, R2, 0x1 ;  /* 0x000000020d067211 */ /* 0x000fc800078c08ff */
[----:B------:R-:W-:Y:S01]  /*84c0*/  LEA.HI.X.SX32 R7, R13, R0, 0x1, P6 ;  /* 0x000000000d077211 */ /* 0x000fe200030f0eff */
[----:B------:R-:W-:Y:S01]  /*84d0*/  IMAD R13, R3, 0x8, R9 ;  /* 0x00000008030d7824 */ /* 0x000fe200078e0209 */
[----:B------:R-:W-:Y:S02]  /*84e0*/  LEA R8, P5, R9, R2, 0x1 ;  /* 0x0000000209087211 */ /* 0x000fe400078a08ff */
[----:B----4-:R-:W-:Y:S01]  /*84f0*/  ISETP.LT.AND P3, PT, R24, UR15, !P0 ;  /* 0x0000000f18007c0c */ /* 0x010fe2000c761270 */
[----:B------:R-:W-:Y:S01]  /*8500*/  IMAD R11, R3, 0x8, R13 ;  /* 0x00000008030b7824 */ /* 0x000fe200078e020d */
[----:B------:R-:W-:Y:S01]  /*8510*/  LEA.HI.X.SX32 R9, R9, R0, 0x1, P5 ;  /* 0x0000000009097211 */ /* 0x000fe200028f0eff */
[----:B------:R0:W-:Y:S02]  /*8520*/  @P1 STG.E.U16 desc[UR10][R6.64], R19 ;  /* 0x0000001306001986 */ /* 0x0001e4000c10150a */
[----:B------:R-:W-:Y:S02]  /*8530*/  IMAD R15, R3, 0x8, R11 ;  /* 0x00000008030f7824 */ /* 0x000fe400078e020b */
[----:B------:R-:W-:Y:S01]  /*8540*/  @P2 STG.E.U16 desc[UR10][R8.64], R23 ;  /* 0x0000001708002986 */ /* 0x000fe2000c10150a */
[----:B------:R-:W-:-:S03]  /*8550*/  PRMT R25, R19, 0x7632, R25 ;  /* 0x0000763213197816 */ /* 0x000fc60000000019 */
[----:B------:R-:W1:Y:S01]  /*8560*/  LDS.128 R4, [R39+UR4] ;  /* 0x0000000427047984 */ /* 0x000e620008000c00 */
[----:B0-----:R-:W-:-:S04]  /*8570*/  IMAD R19, R3, 0x8, R15 ;  /* 0x0000000803137824 */ /* 0x001fc800078e020f */
[----:B------:R-:W-:Y:S01]  /*8580*/  IMAD R29, R3, 0x8, R19 ;  /* 0x00000008031d7824 */ /* 0x000fe200078e0213 */
[----:B------:R-:W-:Y:S02]  /*8590*/  PRMT R28, R31, 0x7632, R28 ;  /* 0x000076321f1c7816 */ /* 0x000fe4000000001c */
[----:B---3--:R-:W-:Y:S02]  /*85a0*/  ISETP.LT.AND P4, PT, R12, UR15, !P0 ;  /* 0x0000000f0c007c0c */ /* 0x008fe4000c781270 */
[----:B------:R-:W-:-:S04]  /*85b0*/  LEA R12, P5, R13, R2, 0x1 ;  /* 0x000000020d0c7211 */ /* 0x000fc800078a08ff */
[----:B------:R-:W-:Y:S02]  /*85c0*/  LEA.HI.X.SX32 R13, R13, R0, 0x1, P5 ;  /* 0x000000000d0d7211 */ /* 0x000fe400028f0eff */
[----:B-----5:R-:W-:Y:S02]  /*85d0*/  ISETP.LT.AND P1, PT, R16, UR15, !P0 ;  /* 0x0000000f10007c0c */ /* 0x020fe4000c721270 */
[----:B------:R-:W-:Y:S02]  /*85e0*/  LEA R16, P5, R11, R2, 0x1 ;  /* 0x000000020b107211 */ /* 0x000fe400078a08ff */
[----:B------:R-:W-:Y:S02]  /*85f0*/  ISETP.LT.AND P6, PT, R17, UR15, !P0 ;  /* 0x0000000f11007c0c */ /* 0x000fe4000c7c1270 */
[----:B------:R-:W-:Y:S01]  /*8600*/  LEA.HI.X.SX32 R17, R11, R0, 0x1, P5 ;  /* 0x000000000b117211 */ /* 0x000fe200028f0eff */
[----:B------:R0:W-:Y:S01]  /*8610*/  @P3 STG.E.U16 desc[UR10][R12.64], R27 ;  /* 0x0000001b0c003986 */ /* 0x0001e2000c10150a */
[----:B------:R-:W-:-:S03]  /*8620*/  ISETP.LT.AND P5, PT, R20, UR15, !P0 ;  /* 0x0000000f14007c0c */ /* 0x000fc6000c7a1270 */
[----:B------:R-:W-:Y:S01]  /*8630*/  @P4 STG.E.U16 desc[UR10][R16.64], R31 ;  /* 0x0000001f10004986 */ /* 0x000fe2000c10150a */
[----:B------:R-:W-:Y:S02]  /*8640*/  LEA R20, P4, R15, R2, 0x1 ;  /* 0x000000020f147211 */ /* 0x000fe400078808ff */
[----:B------:R-:W-:Y:S01]  /*8650*/  ISETP.LT.AND P2, PT, R21, UR15, !P0 ;  /* 0x0000000f15007c0c */ /* 0x000fe2000c741270 */
[----:B------:R-:W3:Y:S01]  /*8660*/  LDS.128 R8, [R39+UR4+0x200] ;  /* 0x0002000427087984 */ /* 0x000ee20008000c00 */
[----:B------:R-:W-:Y:S02]  /*8670*/  LEA.HI.X.SX32 R21, R15, R0, 0x1, P4 ;  /* 0x000000000f157211 */ /* 0x000fe400020f0eff */
[----:B------:R-:W-:Y:S02]  /*8680*/  LEA R22, P4, R19, R2, 0x1 ;  /* 0x0000000213167211 */ /* 0x000fe400078808ff */
[----:B0-----:R-:W-:Y:S01]  /*8690*/  PRMT R27, R23, 0x7632, R27 ;  /* 0x00007632171b7816 */ /* 0x001fe2000000001b */
[----:B------:R0:W-:Y:S01]  /*86a0*/  @P6 STG.E.U16 desc[UR10][R20.64], R25 ;  /* 0x0000001914006986 */ /* 0x0001e2000c10150a */
[----:B------:R-:W-:-:S02]  /*86b0*/  LEA.HI.X.SX32 R23, R19, R0, 0x1, P4 ;  /* 0x0000000013177211 */ /* 0x000fc400020f0eff */
[C---:B------:R-:W-:Y:S01]  /*86c0*/  ISETP.LT.AND P4, PT, R223.reuse, UR15, !P0 ;  /* 0x0000000fdf007c0c */ /* 0x040fe2000c781270 */
[----:B------:R-:W-:Y:S01]  /*86d0*/  IMAD R223, R223, R3, RZ ;  /* 0x00000003dfdf7224 */ /* 0x000fe200078e02ff */
[C---:B------:R-:W-:Y:S02]  /*86e0*/  LEA R24, P6, R29.reuse, R2, 0x1 ;  /* 0x000000021d187211 */ /* 0x040fe400078c08ff */
[----:B--2---:R-:W-:Y:S01]  /*86f0*/  ISETP.LT.AND P3, PT, R14, UR15, !P0 ;  /* 0x0000000f0e007c0c */ /* 0x004fe2000c761270 */
[----:B------:R-:W-:Y:S04]  /*8700*/  LDS.128 R16, [R39+UR4+0x600] ;  /* 0x0006000427107984 */ /* 0x000fe80008000c00 */
[----:B------:R-:W2:Y:S01]  /*8710*/  LDS.128 R12, [R39+UR4+0x400] ;  /* 0x00040004270c7984 */ /* 0x000ea20008000c00 */
[----:B0-----:R-:W-:Y:S01]  /*8720*/  LEA.HI.X.SX32 R25, R29, R0, 0x1, P6 ;  /* 0x000000001d197211 */ /* 0x001fe200030f0eff */
[----:B------:R-:W-:-:S02]  /*8730*/  IMAD R29, R3, 0x10, R29 ;  /* 0x00000010031d7824 */ /* 0x000fc400078e021d */
[----:B------:R0:W-:Y:S01]  /*8740*/  @P1 STG.E.U16 desc[UR10][R22.64], R27 ;  /* 0x0000001b16001986 */ /* 0x0001e2000c10150a */
[----:B------:R-:W-:Y:S02]  /*8750*/  ISETP.LT.AND P1, PT, R26, UR15, !P0 ;  /* 0x0000000f1a007c0c */ /* 0x000fe4000c721270 */
[----:B------:R-:W-:Y:S02]  /*8760*/  LEA R26, P6, R223, R2, 0x1 ;  /* 0x00000002df1a7211 */ /* 0x000fe400078c08ff */
[----:B------:R-:W-:Y:S02]  /*8770*/  PRMT R21, R27, 0x7632, R21 ;  /* 0x000076321b157816 */ /* 0x000fe40000000015 */
[----:B0-----:R-:W-:Y:S01]  /*8780*/  LEA.HI.X.SX32 R27, R223, R0, 0x1, P6 ;  /* 0x00000000df1b7211 */ /* 0x001fe200030f0eff */
[----:B------:R-:W-:Y:S01]  /*8790*/  IMAD R23, R3, 0x8, R29 ;  /* 0x0000000803177824 */ /* 0x000fe200078e021d */
[C---:B------:R-:W-:Y:S01]  /*87a0*/  LEA R20, P6, R29.reuse, R2, 0x1 ;  /* 0x000000021d147211 */ /* 0x040fe200078c08ff */
[----:B------:R0:W-:Y:S03]  /*87b0*/  @P2 STG.E.U16 desc[UR10][R24.64], R21 ;  /* 0x0000001518002986 */ /* 0x0001e6000c10150a */
[----:B0-----:R-:W-:Y:S01]  /*87c0*/  LEA.HI.X.SX32 R21, R29, R0, 0x1, P6 ;  /* 0x000000001d157211 */ /* 0x001fe200030f0eff */
[----:B------:R-:W-:Y:S01]  /*87d0*/  IMAD R29, R3, 0x8, R23 ;  /* 0x00000008031d7824 */ /* 0x000fe200078e0217 */
[----:B------:R-:W-:-:S03]  /*87e0*/  LEA R22, P6, R23, R2, 0x1 ;  /* 0x0000000217167211 */ /* 0x000fc600078c08ff */
[----:B------:R-:W-:Y:S01]  /*87f0*/  IMAD R31, R3, 0x8, R29 ;  /* 0x00000008031f7824 */ /* 0x000fe200078e021d */
[----:B------:R-:W-:Y:S02]  /*8800*/  LEA.HI.X.SX32 R23, R23, R0, 0x1, P6 ;  /* 0x0000000017177211 */ /* 0x000fe400030f0eff */
[C---:B------:R-:W-:Y:S01]  /*8810*/  LEA R24, P6, R29.reuse, R2, 0x1 ;  /* 0x000000021d187211 */ /* 0x040fe200078c08ff */
[----:B------:R0:W-:Y:S03]  /*8820*/  @P4 STG.E.U16 desc[UR10][R26.64], R28 ;  /* 0x0000001c1a004986 */ /* 0x0001e6000c10150a */
[----:B------:R-:W-:Y:S01]  /*8830*/  LEA.HI.X.SX32 R25, R29, R0, 0x1, P6 ;  /* 0x000000001d197211 */ /* 0x000fe200030f0eff */
[----:B------:R-:W-:Y:S01]  /*8840*/  IMAD R29, R3, 0x8, R31 ;  /* 0x00000008031d7824 */ /* 0x000fe200078e021f */
[----:B-1----:R1:W-:Y:S01]  /*8850*/  @P5 STG.E.U16 desc[UR10][R20.64], R4 ;  /* 0x0000000414005986 */ /* 0x0023e2000c10150a */
[----:B------:R-:W-:-:S02]  /*8860*/  ISETP.LT.AND P2, PT, R33, UR15, !P0 ;  /* 0x0000000f21007c0c */ /* 0x000fc4000c741270 */
[C---:B0-----:R-:W-:Y:S02]  /*8870*/  LEA R26, P6, R31.reuse, R2, 0x1 ;  /* 0x000000021f1a7211 */ /* 0x041fe400078c08ff */
[----:B------:R-:W-:Y:S02]  /*8880*/  ISETP.LT.AND P4, PT, R32, UR15, !P0 ;  /* 0x0000000f20007c0c */ /* 0x000fe4000c781270 */
[----:B------:R-:W-:Y:S01]  /*8890*/  LEA.HI.X.SX32 R27, R31, R0, 0x1, P6 ;  /* 0x000000001f1b7211 */ /* 0x000fe200030f0eff */
[----:B------:R-:W-:Y:S01]  /*88a0*/  IMAD R31, R3, 0x8, R29 ;  /* 0x00000008031f7824 */ /* 0x000fe200078e021d */
[C---:B-1----:R-:W-:Y:S01]  /*88b0*/  LEA R20, P6, R29.reuse, R2, 0x1 ;  /* 0x000000021d147211 */ /* 0x042fe200078c08ff */
[----:B---3--:R0:W-:Y:S01]  /*88c0*/  @P3 STG.E.U16 desc[UR10][R22.64], R8 ;  /* 0x0000000816003986 */ /* 0x0081e2000c10150a */
[----:B------:R-:W-:Y:S02]  /*88d0*/  ISETP.LT.AND P5, PT, R30, UR15, !P0 ;  /* 0x0000000f1e007c0c */ /* 0x000fe4000c7a1270 */
[----:B------:R-:W-:Y:S01]  /*88e0*/  LEA.HI.X.SX32 R21, R29, R0, 0x1, P6 ;  /* 0x000000001d157211 */ /* 0x000fe200030f0eff */
[----:B------:R-:W-:Y:S01]  /*88f0*/  IMAD R29, R3, 0x8, R31 ;  /* 0x00000008031d7824 */ /* 0x000fe200078e021f */
[----:B--2---:R1:W-:Y:S01]  /*8900*/  @P1 STG.E.U16 desc[UR10][R24.64], R12 ;  /* 0x0000000c18001986 */ /* 0x0043e2000c10150a */
[----:B------:R-:W-:-:S02]  /*8910*/  PRMT R4, R4, 0x7632, R4 ;  /* 0x0000763204047816 */ /* 0x000fc40000000004 */
[----:B0-----:R-:W-:-:S04]  /*8920*/  LEA R22, P6, R31, R2, 0x1 ;  /* 0x000000021f167211 */ /* 0x001fc800078c08ff */
[----:B------:R-:W-:Y:S01]  /*8930*/  LEA.HI.X.SX32 R23, R31, R0, 0x1, P6 ;  /* 0x000000001f177211 */ /* 0x000fe200030f0eff */
[----:B------:R-:W-:Y:S01]  /*8940*/  IMAD R31, R222, R3, RZ ;  /* 0x00000003de1f7224 */ /* 0x000fe200078e02ff */
[C---:B-1----:R-:W-:Y:S01]  /*8950*/  LEA R24, P6, R29.reuse, R2, 0x1 ;  /* 0x000000021d187211 */ /* 0x042fe200078c08ff */
[----:B------:R-:W-:Y:S01]  /*8960*/  @P2 STG.E.U16 desc[UR10][R26.64], R16 ;  /* 0x000000101a002986 */ /* 0x000fe2000c10150a */
[----:B------:R-:W-:Y:S02]  /*8970*/  PRMT R8, R8, 0x7632, R8 ;  /* 0x0000763208087816 */ /* 0x000fe40000000008 */
[----:B------:R-:W-:Y:S01]  /*8980*/  LEA.HI.X.SX32 R25, R29, R0, 0x1, P6 ;  /* 0x000000001d197211 */ /* 0x000fe200030f0eff */
[----:B------:R0:W-:Y:S01]  /*8990*/  @P4 STG.E.U16 desc[UR10][R20.64], R4 ;  /* 0x0000000414004986 */ /* 0x0001e2000c10150a */
[----:B------:R-:W-:Y:S01]  /*89a0*/  IMAD R29, R3, 0x10, R29 ;  /* 0x00000010031d7824 */ /* 0x000fe200078e021d */
[----:B------:R-:W-:Y:S02]  /*89b0*/  ISETP.LT.AND P3, PT, R252, UR15, !P0 ;  /* 0x0000000ffc007c0c */ /* 0x000fe4000c761270 */
[----:B------:R1:W-:Y:S01]  /*89c0*/  @P5 STG.E.U16 desc[UR10][R22.64], R8 ;  /* 0x0000000816005986 */ /* 0x0003e2000c10150a */
[----:B------:R-:W-:-:S02]  /*89d0*/  ISETP.LT.AND P4, PT, R222, UR15, !P0 ;  /* 0x0000000fde007c0c */ /* 0x000fc4000c781270 */
[----:B0-----:R-:W-:-:S04]  /*89e0*/  LEA R20, P6, R31, R2, 0x1 ;  /* 0x000000021f147211 */ /* 0x001fc800078c08ff */
[----:B------:R-:W-:Y:S01]  /*89f0*/  LEA.HI.X.SX32 R21, R31, R0, 0x1, P6 ;  /* 0x000000001f157211 */ /* 0x000fe200030f0eff */
[----:B-1----:R-:W-:Y:S01]  /*8a00*/  IMAD R23, R3, 0x8, R29 ;  /* 0x0000000803177824 */ /* 0x002fe200078e021d */
[C---:B------:R-:W-:Y:S02]  /*8a10*/  LEA R26, P6, R29.reuse, R2, 0x1 ;  /* 0x000000021d1a7211 */ /* 0x040fe400078c08ff */
[----:B------:R-:W-:Y:S02]  /*8a20*/  PRMT R12, R12, 0x7632, R12 ;  /* 0x000076320c0c7816 */ /* 0x000fe4000000000c */
[----:B------:R-:W-:Y:S01]  /*8a30*/  LEA.HI.X.SX32 R27, R29, R0, 0x1, P6 ;  /* 0x000000001d1b7211 */ /* 0x000fe200030f0eff */
[----:B------:R-:W-:Y:S01]  /*8a40*/  IMAD R29, R3, 0x8, R23 ;  /* 0x00000008031d7824 */ /* 0x000fe200078e0217 */
[----:B------:R-:W-:Y:S02]  /*8a50*/  LEA R22, P6, R23, R2, 0x1 ;  /* 0x0000000217167211 */ /* 0x000fe400078c08ff */
[----:B------:R-:W-:Y:S01]  /*8a60*/  ISETP.LT.AND P1, PT, R251, UR15, !P0 ;  /* 0x0000000ffb007c0c */ /* 0x000fe2000c721270 */
[----:B------:R0:W-:Y:S01]  /*8a70*/  @P3 STG.E.U16 desc[UR10][R24.64], R12 ;  /* 0x0000000c18003986 */ /* 0x0001e2000c10150a */
[----:B------:R-:W-:Y:S01]  /*8a80*/  PRMT R16, R16, 0x7632, R16 ;  /* 0x0000763210107816 */ /* 0x000fe20000000010 */
[----:B------:R-:W-:Y:S01]  /*8a90*/  IMAD R31, R3, 0x8, R29 ;  /* 0x00000008031f7824 */ /* 0x000fe200078e021d */
[----:B------:R-:W-:-:S02]  /*8aa0*/  LEA.HI.X.SX32 R23, R23, R0, 0x1, P6 ;  /* 0x0000000017177211 */ /* 0x000fc400030f0eff */
[----:B------:R-:W-:Y:S02]  /*8ab0*/  ISETP.LT.AND P2, PT, R250, UR15, !P0 ;  /* 0x0000000ffa007c0c */ /* 0x000fe4000c741270 */
[----:B------:R-:W-:Y:S01]  /*8ac0*/  ISETP.LT.AND P5, PT, R249, UR15, !P0 ;  /* 0x0000000ff9007c0c */ /* 0x000fe2000c7a1270 */
[----:B------:R1:W-:Y:S01]  /*8ad0*/  @P4 STG.E.U16 desc[UR10][R20.64], R16 ;  /* 0x0000001014004986 */ /* 0x0003e2000c10150a */
[C---:B0-----:R-:W-:Y:S02]  /*8ae0*/  LEA R24, P6, R29.reuse, R2, 0x1 ;  /* 0x000000021d187211 */ /* 0x041fe400078c08ff */
[----:B------:R-:W-:Y:S02]  /*8af0*/  ISETP.LT.AND P3, PT, R248, UR15, !P0 ;  /* 0x0000000ff8007c0c */ /* 0x000fe4000c761270 */
[----:B------:R-:W-:Y:S01]  /*8b00*/  LEA.HI.X.SX32 R25, R29, R0, 0x1, P6 ;  /* 0x000000001d197211 */ /* 0x000fe200030f0eff */
[----:B------:R-:W-:Y:S01]  /*8b10*/  IMAD R29, R3, 0x8, R31 ;  /* 0x00000008031d7824 */ /* 0x000fe200078e021f */
[----:B------:R-:W-:-:S02]  /*8b20*/  ISETP.LT.AND P4, PT, R247, UR15, !P0 ;  /* 0x0000000ff7007c0c */ /* 0x000fc4000c781270 */
[C---:B-1----:R-:W-:Y:S01]  /*8b30*/  LEA R20, P6, R31.reuse, R2, 0x1 ;  /* 0x000000021f147211 */ /* 0x042fe200078c08ff */
[----:B------:R0:W-:Y:S01]  /*8b40*/  @P1 STG.E.U16 desc[UR10][R26.64], R5 ;  /* 0x000000051a001986 */ /* 0x0001e2000c10150a */
[----:B------:R-:W-:Y:S02]  /*8b50*/  ISETP.LT.AND P1, PT, R246, UR15, !P0 ;  /* 0x0000000ff6007c0c */ /* 0x000fe4000c721270 */
[----:B------:R-:W-:Y:S02]  /*8b60*/  LEA.HI.X.SX32 R21, R31, R0, 0x1, P6 ;  /* 0x000000001f157211 */ /* 0x000fe400030f0eff */
[----:B------:R-:W-:Y:S01]  /*8b70*/  LEA R4, P6, R29, R2, 0x1 ;  /* 0x000000021d047211 */ /* 0x000fe200078c08ff */
[----:B------:R1:W-:Y:S01]  /*8b80*/  @P2 STG.E.U16 desc[UR10][R22.64], R9 ;  /* 0x0000000916002986 */ /* 0x0003e2000c10150a */
[----:B------:R-:W-:Y:S01]  /*8b90*/  PRMT R12, R5, 0x7632, R12 ;  /* 0x00007632050c7816 */ /* 0x000fe2000000000c */
[----:B0-----:R-:W-:Y:S01]  /*8ba0*/  IMAD R27, R3, 0x8, R29 ;  /* 0x00000008031b7824 */ /* 0x001fe200078e021d */
[----:B------:R-:W-:Y:S01]  /*8bb0*/  LEA.HI.X.SX32 R5, R29, R0, 0x1, P6 ;  /* 0x000000001d057211 */ /* 0x000fe200030f0eff */
[----:B------:R0:W-:Y:S03]  /*8bc0*/  @P5 STG.E.U16 desc[UR10][R24.64], R13 ;  /* 0x0000000d18005986 */ /* 0x0001e6000c10150a */
[----:B-1----:R-:W-:Y:S01]  /*8bd0*/  LEA R22, P6, R27, R2, 0x1 ;  /* 0x000000021b167211 */ /* 0x002fe200078c08ff */
[----:B------:R1:W-:Y:S01]  /*8be0*/  @P3 STG.E.U16 desc[UR10][R20.64], R17 ;  /* 0x0000001114003986 */ /* 0x0003e2000c10150a */
[----:B------:R-:W-:-:S02]  /*8bf0*/  PRMT R9, R9, 0x7632, R9 ;  /* 0x0000763209097816 */ /* 0x000fc40000000009 */
[----:B------:R-:W-:Y:S01]  /*8c00*/  LEA.HI.X.SX32 R23, R27, R0, 0x1, P6 ;  /* 0x000000001b177211 */ /* 0x000fe200030f0eff */
[----:B------:R-:W-:Y:S01]  /*8c10*/  @P4 STG.E.U16 desc[UR10][R4.64], R12 ;  /* 0x0000000c04004986 */ /* 0x000fe2000c10150a */
[----:B0-----:R-:W-:Y:S01]  /*8c20*/  IMAD R25, R3, 0x8, R27 ;  /* 0x0000000803197824 */ /* 0x001fe200078e021b */
[C---:B------:R-:W-:Y:S01]  /*8c30*/  ISETP.LT.AND P4, PT, R221.reuse, UR15, !P0 ;  /* 0x0000000fdd007c0c */ /* 0x040fe2000c781270 */
[----:B------:R-:W-:Y:S01]  /*8c40*/  IMAD R221, R221, R3, RZ ;  /* 0x00000003dddd7224 */ /* 0x000fe200078e02ff */
[----:B------:R-:W-:Y:S02]  /*8c50*/  ISETP.LT.AND P2, PT, R245, UR15, !P0 ;  /* 0x0000000ff5007c0c */ /* 0x000fe4000c741270 */
[----:B------:R-:W-:Y:S01]  /*8c60*/  LEA R8, P6, R25, R2, 0x1 ;  /* 0x0000000219087211 */ /* 0x000fe200078c08ff */
[----:B------:R0:W-:Y:S01]  /*8c70*/  @P1 STG.E.U16 desc[UR10][R22.64], R9 ;  /* 0x0000000916001986 */ /* 0x0001e2000c10150a */
[----:B------:R-:W-:Y:S02]  /*8c80*/  PRMT R13, R13, 0x7632, R13 ;  /* 0x000076320d0d7816 */ /* 0x000fe4000000000d */
[----:B-1----:R-:W-:-:S02]  /*8c90*/  PRMT R20, R17, 0x7632, R20 ;  /* 0x0000763211147816 */ /* 0x002fc40000000014 */
[----:B0-----:R-:W-:Y:S01]  /*8ca0*/  LEA.HI.X.SX32 R9, R25, R0, 0x1, P6 ;  /* 0x0000000019097211 */ /* 0x001fe200030f0eff */
[----:B------:R-:W-:Y:S01]  /*8cb0*/  IMAD R25, R3, 0x10, R25 ;  /* 0x0000001003197824 */ /* 0x000fe200078e0219 */
[----:B------:R-:W-:-:S03]  /*8cc0*/  LEA R4, P6, R221, R2, 0x1 ;  /* 0x00000002dd047211 */ /* 0x000fc600078c08ff */
[----:B------:R-:W-:Y:S01]  /*8cd0*/  IMAD R17, R3, 0x8, R25 ;  /* 0x0000000803117824 */ /* 0x000fe200078e0219 */
[----:B------:R-:W-:Y:S02]  /*8ce0*/  LEA.HI.X.SX32 R5, R221, R0, 0x1, P6 ;  /* 0x00000000dd057211 */ /* 0x000fe400030f0eff */
[----:B------:R-:W-:Y:S01]  /*8cf0*/  LEA R12, P6, R25, R2, 0x1 ;  /* 0x00000002190c7211 */ /* 0x000fe200078c08ff */
[----:B------:R0:W-:Y:S01]  /*8d00*/  @P2 STG.E.U16 desc[UR10][R8.64], R13 ;  /* 0x0000000d08002986 */ /* 0x0001e2000c10150a */
[----:B------:R-:W-:Y:S01]  /*8d10*/  IMAD R21, R3, 0x8, R17 ;  /* 0x0000000803157824 */ /* 0x000fe200078e0211 */
[----:B------:R-:W-:Y:S02]  /*8d20*/  ISETP.LT.AND P5, PT, R244, UR15, !P0 ;  /* 0x0000000ff4007c0c */ /* 0x000fe4000c7a1270 */
[----:B------:R-:W-:Y:S01]  /*8d30*/  ISETP.LT.AND P3, PT, R243, UR15, !P0 ;  /* 0x0000000ff3007c0c */ /* 0x000fe2000c761270 */
[----:B------:R-:W-:Y:S01]  /*8d40*/  IMAD R23, R3, 0x8, R21 ;  /* 0x0000000803177824 */ /* 0x000fe200078e0215 */
[----:B0-----:R-:W-:-:S02]  /*8d50*/  LEA.HI.X.SX32 R13, R25, R0, 0x1, P6 ;  /* 0x00000000190d7211 */ /* 0x001fc400030f0eff */
[----:B------:R-:W-:-:S04]  /*8d60*/  LEA R16, P6, R17, R2, 0x1 ;  /* 0x0000000211107211 */ /* 0x000fc800078c08ff */
[----:B------:R-:W-:Y:S02]  /*8d70*/  LEA.HI.X.SX32 R17, R17, R0, 0x1, P6 ;  /* 0x0000000011117211 */ /* 0x000fe400030f0eff */
[C---:B------:R-:W-:Y:S01]  /*8d80*/  LEA R8, P6, R21.reuse, R2, 0x1 ;  /* 0x0000000215087211 */ /* 0x040fe200078c08ff */
[----:B------:R0:W-:Y:S01]  /*8d90*/  @P4 STG.E.U16 desc[UR10][R4.64], R20 ;  /* 0x0000001404004986 */ /* 0x0001e2000c10150a */
[----:B------:R-:W-:Y:S02]  /*8da0*/  ISETP.LT.AND P1, PT, R242, UR15, !P0 ;  /* 0x0000000ff2007c0c */ /* 0x000fe4000c721270 */
[----:B------:R-:W-:Y:S01]  /*8db0*/  LEA.HI.X.SX32 R9, R21, R0, 0x1, P6 ;  /* 0x0000000015097211 */ /* 0x000fe200030f0eff */
[----:B------:R-:W-:Y:S01]  /*8dc0*/  IMAD R21, R3, 0x8, R23 ;  /* 0x0000000803157824 */ /* 0x000fe200078e0217 */
[----:B------:R1:W-:Y:S01]  /*8dd0*/  @P5 STG.E.U16 desc[UR10][R12.64], R6 ;  /* 0x000000060c005986 */ /* 0x0003e2000c10150a */
[----:B------:R-:W-:Y:S02]  /*8de0*/  ISETP.LT.AND P2, PT, R241, UR15, !P0 ;  /* 0x0000000ff1007c0c */ /* 0x000fe4000c741270 */
[----:B0-----:R-:W-:-:S04]  /*8df0*/  LEA R4, P6, R23, R2, 0x1 ;  /* 0x0000000217047211 */ /* 0x001fc800078c08ff */
[----:B------:R-:W-:Y:S01]  /*8e00*/  LEA.HI.X.SX32 R5, R23, R0, 0x1, P6 ;  /* 0x0000000017057211 */ /* 0x000fe200030f0eff */
[----:B------:R-:W-:Y:S01]  /*8e10*/  IMAD R23, R3, 0x8, R21 ;  /* 0x0000000803177824 */ /* 0x000fe200078e0215 */
[C---:B-1----:R-:W-:Y:S01]  /*8e20*/  LEA R12, P6, R21.reuse, R2, 0x1 ;  /* 0x00000002150c7211 */ /* 0x042fe200078c08ff */
[----:B------:R0:W-:Y:S01]  /*8e30*/  @P3 STG.E.U16 desc[UR10][R16.64], R10 ;  /* 0x0000000a10003986 */ /* 0x0001e2000c10150a */
[----:B------:R-:W-:Y:S02]  /*8e40*/  ISETP.LT.AND P4, PT, R240, UR15, !P0 ;  /* 0x0000000ff0007c0c */ /* 0x000fe4000c781270 */
[----:B------:R-:W-:Y:S01]  /*8e50*/  LEA.HI.X.SX32 R13, R21, R0, 0x1, P6 ;  /* 0x00000000150d7211 */ /* 0x000fe200030f0eff */
[----:B------:R-:W-:Y:S01]  /*8e60*/  IMAD R21, R3, 0x8, R23 ;  /* 0x0000000803157824 */ /* 0x000fe200078e0217 */
[----:B------:R-:W-:Y:S02]  /*8e70*/  ISETP.LT.AND P5, PT, R239, UR15, !P0 ;  /* 0x0000000fef007c0c */ /* 0x000fe4000c7a1270 */
[----:B------:R-:W-:Y:S01]  /*8e80*/  ISETP.LT.AND P3, PT, R237, UR15, !P0 ;  /* 0x0000000fed007c0c */ /* 0x000fe2000c761270 */
[----:B------:R1:W-:Y:S01]  /*8e90*/  @P1 STG.E.U16 desc[UR10][R8.64], R14 ;  /* 0x0000000e08001986 */ /* 0x0003e2000c10150a */
[----:B0-----:R-:W-:-:S04]  /*8ea0*/  LEA R16, P6, R23, R2, 0x1 ;  /* 0x0000000217107211 */ /* 0x001fc800078c08ff */
[----:B------:R-:W-:Y:S01]  /*8eb0*/  LEA.HI.X.SX32 R17, R23, R0, 0x1, P6 ;  /* 0x0000000017117211 */ /* 0x000fe200030f0eff */
[----:B------:R-:W-:Y:S01]  /*8ec0*/  IMAD R23, R220, R3, RZ ;  /* 0x00000003dc177224 */ /* 0x000fe200078e02ff */
[C---:B-1----:R-:W-:Y:S01]  /*8ed0*/  LEA R8, P6, R21.reuse, R2, 0x1 ;  /* 0x0000000215087211 */ /* 0x042fe200078c08ff */
[----:B------:R0:W-:Y:S01]  /*8ee0*/  @P2 STG.E.U16 desc[UR10][R4.64], R18 ;  /* 0x0000001204002986 */ /* 0x0001e2000c10150a */
[----:B------:R-:W-:Y:S02]  /*8ef0*/  PRMT R6, R6, 0x7632, R6 ;  /* 0x0000763206067816 */ /* 0x000fe40000000006 */
[----:B------:R-:W-:Y:S02]  /*8f00*/  PRMT R10, R10, 0x7632, R10 ;  /* 0x000076320a0a7816 */ /* 0x000fe4000000000a */
[----:B------:R-:W-:Y:S01]  /*8f10*/  LEA.HI.X.SX32 R9, R21, R0, 0x1, P6 ;  /* 0x0000000015097211 */ /* 0x000fe200030f0eff */
[----:B------:R-:W-:Y:S01]  /*8f20*/  IMAD R21, R3, 0x10, R21 ;  /* 0x0000001003157824 */ /* 0x000fe200078e0215 */
[----:B------:R-:W-:Y:S01]  /*8f30*/  PRMT R14, R14, 0x7632, R14 ;  /* 0x000076320e0e7816 */ /* 0x000fe2000000000e */
[----:B------:R1:W-:Y:S01]  /*8f40*/  @P4 STG.E.U16 desc[UR10][R12.64], R6 ;  /* 0x000000060c004986 */ /* 0x0003e2000c10150a */
[----:B0-----:R-:W-:-:S03]  /*8f50*/  LEA R4, P6, R23, R2, 0x1 ;  /* 0x0000000217047211 */ /* 0x001fc600078c08ff */
[----:B------:R0:W-:Y:S01]  /*8f60*/  @P5 STG.E.U16 desc[UR10][R16.64], R10 ;  /* 0x0000000a10005986 */ /* 0x0001e2000c10150a */
[----:B------:R-:W-:-:S03]  /*8f70*/  LEA.HI.X.SX32 R5, R23, R0, 0x1, P6 ;  /* 0x0000000017057211 */ /* 0x000fc600030f0eff */
[----:B------:R-:W-:Y:S01]  /*8f80*/  @P3 STG.E.U16 desc[UR10][R8.64], R14 ;  /* 0x0000000e08003986 */ /* 0x000fe2000c10150a */
[----:B------:R-:W-:Y:S01]  /*8f90*/  IMAD R23, R3, 0x8, R21 ;  /* 0x0000000803177824 */ /* 0x000fe200078e0215 */
[----:B------:R-:W-:Y:S02]  /*8fa0*/  ISETP.LT.AND P4, PT, R220, UR15, !P0 ;  /* 0x0000000fdc007c0c */ /* 0x000fe4000c781270 */
[-C--:B-1----:R-:W-:Y:S02]  /*8fb0*/  LEA R12, P3, R21, R2.reuse, 0x1 ;  /* 0x00000002150c7211 */ /* 0x082fe400078608ff */
[----:B------:R-:W-:Y:S02]  /*8fc0*/  ISETP.LT.AND P1, PT, R236, UR15, !P0 ;  /* 0x0000000fec007c0c */ /* 0x000fe4000c721270 */
[----:B0-----:R-:W-:Y:S02]  /*8fd0*/  LEA R16, P6, R23, R2, 0x1 ;  /* 0x0000000217107211 */ /* 0x001fe400078c08ff */
[-C--:B------:R-:W-:Y:S01]  /*8fe0*/  LEA.HI.X.SX32 R13, R21, R0.reuse, 0x1, P3 ;  /* 0x00000000150d7211 */ /* 0x080fe200018f0eff */
[----:B------:R-:W-:Y:S01]  /*8ff0*/  IMAD R21, R3, 0x8, R23 ;  /* 0x0000000803157824 */ /* 0x000fe200078e0217 */
[----:B------:R-:W-:-:S02]  /*9000*/  LEA.HI.X.SX32 R17, R23, R0, 0x1, P6 ;  /* 0x0000000017117211 */ /* 0x000fc400030f0eff */
[----:B------:R-:W-:Y:S01]  /*9010*/  PRMT R18, R18, 0x7632, R18 ;  /* 0x0000763212127816 */ /* 0x000fe20000000012 */
[----:B------:R-:W-:Y:S01]  /*9020*/  IMAD R23, R3, 0x8, R21 ;  /* 0x0000000803177824 */ /* 0x000fe200078e0215 */
[----:B------:R-:W-:-:S03]  /*9030*/  ISETP.LT.AND P2, PT, R235, UR15, !P0 ;  /* 0x0000000feb007c0c */ /* 0x000fc6000c741270 */
[C---:B------:R-:W-:Y:S01]  /*9040*/  IMAD R25, R3.reuse, 0x8, R23 ;  /* 0x0000000803197824 */ /* 0x040fe200078e0217 */
[----:B------:R0:W-:Y:S04]  /*9050*/  @P4 STG.E.U16 desc[UR10][R4.64], R18 ;  /* 0x0000001204004986 */ /* 0x0001e8000c10150a */
[----:B------:R-:W-:Y:S01]  /*9060*/  @P1 STG.E.U16 desc[UR10][R12.64], R7 ;  /* 0x000000070c001986 */ /* 0x000fe2000c10150a */
[----:B------:R-:W-:Y:S02]  /*9070*/  IMAD R27, R3, 0x8, R25 ;  /* 0x00000008031b7824 */ /* 0x000fe400078e0219 */
[----:B------:R-:W-:Y:S01]  /*9080*/  IMAD R29, R219, R3, RZ ;  /* 0x00000003db1d7224 */ /* 0x000fe200078e02ff */
[----:B0-----:R-:W-:Y:S01]  /*9090*/  LEA R4, P1, R21, R2, 0x1 ;  /* 0x0000000215047211 */ /* 0x001fe200078208ff */
[----:B------:R-:W-:-:S03]  /*90a0*/  IMAD R3, R3, 0x8, R27 ;  /* 0x0000000803037824 */ /* 0x000fc600078e021b */
[----:B------:R-:W-:Y:S02]  /*90b0*/  LEA.HI.X.SX32 R5, R21, R0, 0x1, P1 ;  /* 0x0000000015057211 */ /* 0x000fe400008f0eff */
[-C--:B------:R-:W-:Y:S01]  /*90c0*/  LEA R20, P1, R25, R2.reuse, 0x1 ;  /* 0x0000000219147211 */ /* 0x080fe200078208ff */
[----:B------:R0:W-:Y:S01]  /*90d0*/  @P2 STG.E.U16 desc[UR10][R16.64], R11 ;  /* 0x0000000b10002986 */ /* 0x0001e2000c10150a */
[----:B------:R-:W-:Y:S02]  /*90e0*/  LEA R8, P2, R23, R2, 0x1 ;  /* 0x0000000217087211 */ /* 0x000fe400078408ff */
[----:B------:R-:W-:Y:S02]  /*90f0*/  LEA.HI.X.SX32 R21, R25, R0, 0x1, P1 ;  /* 0x0000000019157211 */ /* 0x000fe400008f0eff */
[----:B------:R-:W-:Y:S02]  /*9100*/  ISETP.LT.AND P5, PT, R234, UR15, !P0 ;  /* 0x0000000fea007c0c */ /* 0x000fe4000c7a1270 */
[----:B------:R-:W-:-:S02]  /*9110*/  ISETP.LT.AND P4, PT, R233, UR15, !P0 ;  /* 0x0000000fe9007c0c */ /* 0x000fc4000c781270 */
[----:B------:R-:W-:Y:S02]  /*9120*/  ISETP.LT.AND P3, PT, R231, UR15, !P0 ;  /* 0x0000000fe7007c0c */ /* 0x000fe4000c761270 */
[----:B0-----:R-:W-:Y:S02]  /*9130*/  LEA R16, P1, R3, R2, 0x1 ;  /* 0x0000000203107211 */ /* 0x001fe400078208ff */
[----:B------:R-:W-:Y:S02]  /*9140*/  LEA.HI.X.SX32 R9, R23, R0, 0x1, P2 ;  /* 0x0000000017097211 */ /* 0x000fe400010f0eff */
[----:B------:R-:W-:Y:S02]  /*9150*/  LEA R12, P6, R27, R2, 0x1 ;  /* 0x000000021b0c7211 */ /* 0x000fe400078c08ff */
[----:B------:R-:W-:Y:S02]  /*9160*/  ISETP.LT.AND P2, PT, R230, UR15, !P0 ;  /* 0x0000000fe6007c0c */ /* 0x000fe4000c741270 */
[----:B------:R-:W-:-:S02]  /*9170*/  LEA.HI.X.SX32 R17, R3, R0, 0x1, P1 ;  /* 0x0000000003117211 */ /* 0x000fc400008f0eff */
[----:B------:R-:W-:Y:S02]  /*9180*/  ISETP.LT.AND P1, PT, R229, UR15, !P0 ;  /* 0x0000000fe5007c0c */ /* 0x000fe4000c721270 */
[----:B------:R-:W-:Y:S02]  /*9190*/  ISETP.LT.AND P0, PT, R219, UR15, !P0 ;  /* 0x0000000fdb007c0c */ /* 0x000fe4000c701270 */
[----:B------:R-:W-:Y:S02]  /*91a0*/  LEA.HI.X.SX32 R13, R27, R0, 0x1, P6 ;  /* 0x000000001b0d7211 */ /* 0x000fe400030f0eff */
[----:B------:R-:W-:Y:S02]  /*91b0*/  LEA R2, P6, R29, R2, 0x1 ;  /* 0x000000021d027211 */ /* 0x000fe400078c08ff */
[----:B------:R-:W-:Y:S02]  /*91c0*/  PRMT R10, R7, 0x7632, R10 ;  /* 0x00007632070a7816 */ /* 0x000fe4000000000a */
[----:B------:R-:W-:-:S02]  /*91d0*/  LEA.HI.X.SX32 R3, R29, R0, 0x1, P6 ;  /* 0x000000001d037211 */ /* 0x000fc400030f0eff */
[----:B------:R-:W-:Y:S01]  /*91e0*/  PRMT R6, R11, 0x7632, R6 ;  /* 0x000076320b067816 */ /* 0x000fe20000000006 */
[----:B------:R0:W-:Y:S01]  /*91f0*/  @P5 STG.E.U16 desc[UR10][R4.64], R15 ;  /* 0x0000000f04005986 */ /* 0x0001e2000c10150a */
[----:B------:R-:W-:-:S03]  /*9200*/  PRMT R0, R15, 0x7632, R0 ;  /* 0x000076320f007816 */ /* 0x000fc60000000000 */
[----:B------:R0:W-:Y:S04]  /*9210*/  @P4 STG.E.U16 desc[UR10][R8.64], R19 ;  /* 0x0000001308004986 */ /* 0x0001e8000c10150a */
[----:B------:R0:W-:Y:S04]  /*9220*/  @P3 STG.E.U16 desc[UR10][R20.64], R10 ;  /* 0x0000000a14003986 */ /* 0x0001e8000c10150a */
[----:B------:R0:W-:Y:S04]  /*9230*/  @P2 STG.E.U16 desc[UR10][R12.64], R6 ;  /* 0x000000060c002986 */ /* 0x0001e8000c10150a */
[----:B------:R0:W-:Y:S01]  /*9240*/  @P1 STG.E.U16 desc[UR10][R16.64], R0 ;  /* 0x0000000010001986 */ /* 0x0001e2000c10150a */
[----:B------:R-:W-:Y:S05]  /*9250*/  @!P0 EXIT ;  /* 0x000000000000894d */ /* 0x000fea0003800000 */
[----:B0-----:R-:W-:-:S05]  /*9260*/  PRMT R19, R19, 0x7632, R19 ;  /* 0x0000763213137816 */ /* 0x001fca0000000013 */
[----:B------:R-:W-:Y:S01]  /*9270*/  STG.E.U16 desc[UR10][R2.64], R19 ;  /* 0x0000001302007986 */ /* 0x000fe2000c10150a */
[----:B------:R-:W-:Y:S05]  /*9280*/  EXIT ;  /* 0x000000000000794d */ /* 0x000fea0003800000 */
.L_x_3:
[----:B------:R-:W-:-:S00]  /*9290*/  BRA `(.L_x_3) ;  /* 0xfffffffc00fc7947 */ /* 0x000fc0000383ffff */
[----:B------:R-:W-:-:S00]  /*92a0*/  NOP ;  /* 0x0000000000007918 */ /* 0x000fc00000000000 */
        /* <DEDUP_REMOVED lines=13> */
.L_x_4:


//--------------------- .nv.shared.matmul_kernel  --------------------------
	.section	.nv.shared.matmul_kernel,"aw",@nobits
	.sectionflags	@""
	.align	16
	.zero		1024


//--------------------- .nv.shared.reserved.0     --------------------------
	.section	.nv.shared.reserved.0,"aw",@nobits
	.weak		__nv_reservedSMEM_offset_0_alias
	.size		__nv_reservedSMEM_offset_0_alias, 0, 64
	.other		__nv_reservedSMEM_offset_0_alias,@"STO_CUDA_RESERVED_SHARED STV_DEFAULT"
__nv_reservedSMEM_offset_0_alias:
	.zero		0
	.zero		64


//--------------------- .nv.constant0.matmul_kernel --------------------------
	.section	.nv.constant0.matmul_kernel,"a",@progbits
	.sectionflags	@""
	.align	4
.nv.constant0.matmul_kernel:
	.zero		976


//--------------------- SYMBOLS --------------------------

	.type		.nv.reservedSmem.offset0,@object
	.size		.nv.reservedSmem.offset0,0x4
	.type		.nv.reservedSmem.cap,@object
	.size		.nv.reservedSmem.cap,0x4
